//
// Generated by NVIDIA NVVM Compiler
//
// Compiler Build ID: CL-36424714
// Cuda compilation tools, release 13.0, V13.0.88
// Based on NVVM 20.0.0
//

.version 9.0
.target sm_100
.address_size 64

	// .globl	_Z11feedforwardPfiiS_S_iiS_S_
.extern .shared .align 16 .b8 shared[];

.visible .entry _Z11feedforwardPfiiS_S_iiS_S_(
	.param .u64 .ptr .align 1 _Z11feedforwardPfiiS_S_iiS_S__param_0,
	.param .u32 _Z11feedforwardPfiiS_S_iiS_S__param_1,
	.param .u32 _Z11feedforwardPfiiS_S_iiS_S__param_2,
	.param .u64 .ptr .align 1 _Z11feedforwardPfiiS_S_iiS_S__param_3,
	.param .u64 .ptr .align 1 _Z11feedforwardPfiiS_S_iiS_S__param_4,
	.param .u32 _Z11feedforwardPfiiS_S_iiS_S__param_5,
	.param .u32 _Z11feedforwardPfiiS_S_iiS_S__param_6,
	.param .u64 .ptr .align 1 _Z11feedforwardPfiiS_S_iiS_S__param_7,
	.param .u64 .ptr .align 1 _Z11feedforwardPfiiS_S_iiS_S__param_8
)
{
	.reg .pred 	%p<59>;
	.reg .b32 	%r<254>;
	.reg .b32 	%f<183>;
	.reg .b64 	%rd<35>;
	.reg .b64 	%fd<11>;

	ld.param.u64 	%rd10, [_Z11feedforwardPfiiS_S_iiS_S__param_0];
	ld.param.u32 	%r112, [_Z11feedforwardPfiiS_S_iiS_S__param_1];
	ld.param.u64 	%rd12, [_Z11feedforwardPfiiS_S_iiS_S__param_3];
	ld.param.u64 	%rd13, [_Z11feedforwardPfiiS_S_iiS_S__param_4];
	ld.param.u32 	%r253, [_Z11feedforwardPfiiS_S_iiS_S__param_5];
	ld.param.u32 	%r114, [_Z11feedforwardPfiiS_S_iiS_S__param_6];
	ld.param.u64 	%rd14, [_Z11feedforwardPfiiS_S_iiS_S__param_7];
	ld.param.u64 	%rd11, [_Z11feedforwardPfiiS_S_iiS_S__param_8];
	cvta.to.global.u64 	%rd1, %rd12;
	cvta.to.global.u64 	%rd2, %rd13;
	cvta.to.global.u64 	%rd15, %rd14;
	mov.u32 	%r115, %ctaid.y;
	mov.u32 	%r116, %nctaid.x;
	mov.u32 	%r117, %ctaid.x;
	mad.lo.s32 	%r1, %r115, %r116, %r117;
	mul.lo.s32 	%r118, %r114, %r1;
	cvt.s64.s32 	%rd3, %r118;
	mul.wide.s32 	%rd16, %r1, 4;
	add.s64 	%rd17, %rd15, %rd16;
	ld.global.f32 	%f1, [%rd17];
	mov.u32 	%r119, %tid.y;
	mov.u32 	%r120, %ntid.x;
	mov.u32 	%r121, %tid.x;
	mad.lo.s32 	%r2, %r119, %r120, %r121;
	mul.lo.s32 	%r3, %r253, %r112;
	shl.b32 	%r122, %r3, 2;
	mov.u32 	%r123, shared;
	add.s32 	%r124, %r123, %r122;
	add.s32 	%r125, %r124, %r122;
	add.s32 	%r4, %r125, %r122;
	mul.lo.s32 	%r5, %r253, %r2;
	add.s32 	%r6, %r5, %r253;
	setp.lt.s32 	%p1, %r253, 1;
	@%p1 bra 	$L__BB0_37;
	add.s32 	%r126, %r5, 1;
	max.s32 	%r7, %r6, %r126;
	sub.s32 	%r8, %r7, %r5;
	and.b32  	%r9, %r8, 3;
	setp.eq.s32 	%p2, %r9, 0;
	mov.u32 	%r220, %r5;
	@%p2 bra 	$L__BB0_4;
	shl.b32 	%r127, %r112, 2;
	shl.b32 	%r128, %r2, 2;
	add.s32 	%r129, %r127, %r128;
	mad.lo.s32 	%r218, %r253, %r129, %r123;
	cvt.u64.u32 	%rd18, %r5;
	add.s64 	%rd19, %rd3, %rd18;
	shl.b64 	%rd20, %rd19, 2;
	add.s64 	%rd33, %rd1, %rd20;
	neg.s32 	%r217, %r9;
	mov.u32 	%r220, %r5;
$L__BB0_3:
	.pragma "nounroll";
	ld.global.f32 	%f2, [%rd33];
	setp.lt.s32 	%p3, %r220, %r114;
	selp.f32 	%f3, 0f3F800000, 0f00000000, %p3;
	mul.f32 	%f4, %f2, %f3;
	st.shared.f32 	[%r218], %f4;
	add.s32 	%r220, %r220, 1;
	add.s32 	%r218, %r218, 4;
	add.s64 	%rd33, %rd33, 4;
	add.s32 	%r217, %r217, 1;
	setp.ne.s32 	%p4, %r217, 0;
	@%p4 bra 	$L__BB0_3;
$L__BB0_4:
	sub.s32 	%r19, %r5, %r7;
	setp.gt.u32 	%p5, %r19, -4;
	@%p5 bra 	$L__BB0_7;
	shl.b32 	%r131, %r3, 2;
	shl.b32 	%r132, %r220, 2;
	add.s32 	%r133, %r131, %r132;
	add.s32 	%r135, %r133, %r123;
	add.s32 	%r225, %r135, 8;
$L__BB0_6:
	cvt.u64.u32 	%rd21, %r220;
	add.s64 	%rd22, %rd21, %rd3;
	shl.b64 	%rd23, %rd22, 2;
	add.s64 	%rd24, %rd1, %rd23;
	ld.global.f32 	%f5, [%rd24];
	setp.lt.s32 	%p6, %r220, %r114;
	selp.f32 	%f6, 0f3F800000, 0f00000000, %p6;
	mul.f32 	%f7, %f5, %f6;
	st.shared.f32 	[%r225+-8], %f7;
	ld.global.f32 	%f8, [%rd24+4];
	add.s32 	%r136, %r220, 1;
	setp.lt.s32 	%p7, %r136, %r114;
	selp.f32 	%f9, 0f3F800000, 0f00000000, %p7;
	mul.f32 	%f10, %f8, %f9;
	st.shared.f32 	[%r225+-4], %f10;
	ld.global.f32 	%f11, [%rd24+8];
	add.s32 	%r137, %r220, 2;
	setp.lt.s32 	%p8, %r137, %r114;
	selp.f32 	%f12, 0f3F800000, 0f00000000, %p8;
	mul.f32 	%f13, %f11, %f12;
	st.shared.f32 	[%r225], %f13;
	ld.global.f32 	%f14, [%rd24+12];
	add.s32 	%r138, %r220, 3;
	setp.lt.s32 	%p9, %r138, %r114;
	selp.f32 	%f15, 0f3F800000, 0f00000000, %p9;
	mul.f32 	%f16, %f14, %f15;
	st.shared.f32 	[%r225+4], %f16;
	add.s32 	%r225, %r225, 16;
	add.s32 	%r220, %r220, 4;
	setp.lt.s32 	%p10, %r220, %r6;
	@%p10 bra 	$L__BB0_6;
$L__BB0_7:
	setp.eq.s32 	%p11, %r9, 0;
	mov.u32 	%r224, %r5;
	@%p11 bra 	$L__BB0_10;
	shl.b32 	%r139, %r112, 3;
	shl.b32 	%r140, %r2, 2;
	add.s32 	%r141, %r139, %r140;
	mad.lo.s32 	%r222, %r253, %r141, %r123;
	mul.wide.u32 	%rd25, %r5, 4;
	add.s64 	%rd34, %rd2, %rd25;
	neg.s32 	%r221, %r9;
	mov.u32 	%r224, %r5;
$L__BB0_9:
	.pragma "nounroll";
	ld.global.f32 	%f17, [%rd34];
	setp.lt.s32 	%p12, %r224, %r114;
	selp.f32 	%f18, 0f3F800000, 0f00000000, %p12;
	mul.f32 	%f19, %f17, %f18;
	st.shared.f32 	[%r222], %f19;
	add.s32 	%r224, %r224, 1;
	add.s32 	%r222, %r222, 4;
	add.s64 	%rd34, %rd34, 4;
	add.s32 	%r221, %r221, 1;
	setp.ne.s32 	%p13, %r221, 0;
	@%p13 bra 	$L__BB0_9;
$L__BB0_10:
	setp.gt.u32 	%p14, %r19, -4;
	@%p14 bra 	$L__BB0_13;
	shl.b32 	%r143, %r3, 3;
	shl.b32 	%r144, %r224, 2;
	add.s32 	%r145, %r143, %r144;
	add.s32 	%r147, %r145, %r123;
	add.s32 	%r227, %r147, 8;
$L__BB0_12:
	mul.wide.u32 	%rd26, %r224, 4;
	add.s64 	%rd27, %rd2, %rd26;
	ld.global.f32 	%f20, [%rd27];
	setp.lt.s32 	%p15, %r224, %r114;
	selp.f32 	%f21, 0f3F800000, 0f00000000, %p15;
	mul.f32 	%f22, %f20, %f21;
	st.shared.f32 	[%r227+-8], %f22;
	ld.global.f32 	%f23, [%rd27+4];
	add.s32 	%r148, %r224, 1;
	setp.lt.s32 	%p16, %r148, %r114;
	selp.f32 	%f24, 0f3F800000, 0f00000000, %p16;
	mul.f32 	%f25, %f23, %f24;
	st.shared.f32 	[%r227+-4], %f25;
	ld.global.f32 	%f26, [%rd27+8];
	add.s32 	%r149, %r224, 2;
	setp.lt.s32 	%p17, %r149, %r114;
	selp.f32 	%f27, 0f3F800000, 0f00000000, %p17;
	mul.f32 	%f28, %f26, %f27;
	st.shared.f32 	[%r227], %f28;
	ld.global.f32 	%f29, [%rd27+12];
	add.s32 	%r150, %r224, 3;
	setp.lt.s32 	%p18, %r150, %r114;
	selp.f32 	%f30, 0f3F800000, 0f00000000, %p18;
	mul.f32 	%f31, %f29, %f30;
	st.shared.f32 	[%r227+4], %f31;
	add.s32 	%r227, %r227, 16;
	add.s32 	%r224, %r224, 4;
	setp.lt.s32 	%p19, %r224, %r6;
	@%p19 bra 	$L__BB0_12;
$L__BB0_13:
	and.b32  	%r35, %r8, 15;
	setp.gt.u32 	%p20, %r19, -16;
	mov.u32 	%r236, %r5;
	@%p20 bra 	$L__BB0_16;
	and.b32  	%r151, %r8, -16;
	neg.s32 	%r235, %r151;
	shl.b32 	%r152, %r2, 2;
	mad.lo.s32 	%r153, %r112, 12, %r152;
	mad.lo.s32 	%r155, %r253, %r153, %r123;
	add.s32 	%r234, %r155, 32;
	mov.u32 	%r236, %r5;
$L__BB0_15:
	.pragma "nounroll";
	mov.b32 	%r156, 0;
	st.shared.u32 	[%r234+-32], %r156;
	st.shared.u32 	[%r234+-28], %r156;
	st.shared.u32 	[%r234+-24], %r156;
	st.shared.u32 	[%r234+-20], %r156;
	st.shared.u32 	[%r234+-16], %r156;
	st.shared.u32 	[%r234+-12], %r156;
	st.shared.u32 	[%r234+-8], %r156;
	st.shared.u32 	[%r234+-4], %r156;
	st.shared.u32 	[%r234], %r156;
	st.shared.u32 	[%r234+4], %r156;
	st.shared.u32 	[%r234+8], %r156;
	st.shared.u32 	[%r234+12], %r156;
	st.shared.u32 	[%r234+16], %r156;
	st.shared.u32 	[%r234+20], %r156;
	st.shared.u32 	[%r234+24], %r156;
	st.shared.u32 	[%r234+28], %r156;
	add.s32 	%r236, %r236, 16;
	add.s32 	%r235, %r235, 16;
	add.s32 	%r234, %r234, 64;
	setp.eq.s32 	%p21, %r235, 0;
	@%p21 bra 	$L__BB0_16;
	bra.uni 	$L__BB0_15;
$L__BB0_16:
	setp.eq.s32 	%p22, %r35, 0;
	@%p22 bra 	$L__BB0_25;
	and.b32  	%r43, %r8, 7;
	setp.lt.u32 	%p23, %r35, 8;
	@%p23 bra 	$L__BB0_19;
	shl.b32 	%r157, %r236, 2;
	add.s32 	%r158, %r4, %r157;
	mov.b32 	%r159, 0;
	st.shared.u32 	[%r158], %r159;
	st.shared.u32 	[%r158+4], %r159;
	st.shared.u32 	[%r158+8], %r159;
	st.shared.u32 	[%r158+12], %r159;
	st.shared.u32 	[%r158+16], %r159;
	st.shared.u32 	[%r158+20], %r159;
	st.shared.u32 	[%r158+24], %r159;
	st.shared.u32 	[%r158+28], %r159;
	add.s32 	%r236, %r236, 8;
$L__BB0_19:
	setp.eq.s32 	%p24, %r43, 0;
	@%p24 bra 	$L__BB0_25;
	setp.lt.u32 	%p25, %r43, 4;
	@%p25 bra 	$L__BB0_22;
	shl.b32 	%r160, %r236, 2;
	add.s32 	%r161, %r4, %r160;
	mov.b32 	%r162, 0;
	st.shared.u32 	[%r161], %r162;
	st.shared.u32 	[%r161+4], %r162;
	st.shared.u32 	[%r161+8], %r162;
	st.shared.u32 	[%r161+12], %r162;
	add.s32 	%r236, %r236, 4;
$L__BB0_22:
	setp.eq.s32 	%p26, %r9, 0;
	@%p26 bra 	$L__BB0_25;
	shl.b32 	%r163, %r236, 2;
	mad.lo.s32 	%r164, %r3, 12, %r163;
	add.s32 	%r233, %r123, %r164;
	neg.s32 	%r232, %r9;
$L__BB0_24:
	.pragma "nounroll";
	mov.b32 	%r166, 0;
	st.shared.u32 	[%r233], %r166;
	add.s32 	%r233, %r233, 4;
	add.s32 	%r232, %r232, 1;
	setp.ne.s32 	%p27, %r232, 0;
	@%p27 bra 	$L__BB0_24;
$L__BB0_25:
	setp.gt.u32 	%p28, %r19, -16;
	mov.u32 	%r240, %r5;
	@%p28 bra 	$L__BB0_28;
	and.b32  	%r167, %r8, -16;
	neg.s32 	%r238, %r167;
	shl.b32 	%r168, %r5, 2;
	add.s32 	%r170, %r168, %r123;
	add.s32 	%r237, %r170, 32;
	mov.u32 	%r240, %r5;
$L__BB0_27:
	.pragma "nounroll";
	mov.b32 	%r171, 0;
	st.shared.u32 	[%r237+-32], %r171;
	st.shared.u32 	[%r237+-28], %r171;
	st.shared.u32 	[%r237+-24], %r171;
	st.shared.u32 	[%r237+-20], %r171;
	st.shared.u32 	[%r237+-16], %r171;
	st.shared.u32 	[%r237+-12], %r171;
	st.shared.u32 	[%r237+-8], %r171;
	st.shared.u32 	[%r237+-4], %r171;
	st.shared.u32 	[%r237], %r171;
	st.shared.u32 	[%r237+4], %r171;
	st.shared.u32 	[%r237+8], %r171;
	st.shared.u32 	[%r237+12], %r171;
	st.shared.u32 	[%r237+16], %r171;
	st.shared.u32 	[%r237+20], %r171;
	st.shared.u32 	[%r237+24], %r171;
	st.shared.u32 	[%r237+28], %r171;
	add.s32 	%r240, %r240, 16;
	add.s32 	%r238, %r238, 16;
	add.s32 	%r237, %r237, 64;
	setp.ne.s32 	%p29, %r238, 0;
	@%p29 bra 	$L__BB0_27;
$L__BB0_28:
	setp.eq.s32 	%p30, %r35, 0;
	@%p30 bra 	$L__BB0_37;
	and.b32  	%r69, %r8, 7;
	setp.lt.u32 	%p31, %r35, 8;
	@%p31 bra 	$L__BB0_31;
	shl.b32 	%r172, %r240, 2;
	add.s32 	%r174, %r123, %r172;
	mov.b32 	%r175, 0;
	st.shared.u32 	[%r174], %r175;
	st.shared.u32 	[%r174+4], %r175;
	st.shared.u32 	[%r174+8], %r175;
	st.shared.u32 	[%r174+12], %r175;
	st.shared.u32 	[%r174+16], %r175;
	st.shared.u32 	[%r174+20], %r175;
	st.shared.u32 	[%r174+24], %r175;
	st.shared.u32 	[%r174+28], %r175;
	add.s32 	%r240, %r240, 8;
$L__BB0_31:
	setp.eq.s32 	%p32, %r69, 0;
	@%p32 bra 	$L__BB0_37;
	setp.lt.u32 	%p33, %r69, 4;
	@%p33 bra 	$L__BB0_34;
	shl.b32 	%r176, %r240, 2;
	add.s32 	%r178, %r123, %r176;
	mov.b32 	%r179, 0;
	st.shared.u32 	[%r178], %r179;
	st.shared.u32 	[%r178+4], %r179;
	st.shared.u32 	[%r178+8], %r179;
	st.shared.u32 	[%r178+12], %r179;
	add.s32 	%r240, %r240, 4;
$L__BB0_34:
	setp.eq.s32 	%p34, %r9, 0;
	@%p34 bra 	$L__BB0_37;
	shl.b32 	%r180, %r240, 2;
	add.s32 	%r244, %r123, %r180;
	neg.s32 	%r243, %r9;
$L__BB0_36:
	.pragma "nounroll";
	mov.b32 	%r182, 0;
	st.shared.u32 	[%r244], %r182;
	add.s32 	%r244, %r244, 4;
	add.s32 	%r243, %r243, 1;
	setp.ne.s32 	%p35, %r243, 0;
	@%p35 bra 	$L__BB0_36;
$L__BB0_37:
	setp.lt.s32 	%p36, %r253, 1;
	bar.sync 	0;
	@%p36 bra 	$L__BB0_44;
	add.s32 	%r183, %r5, 1;
	max.s32 	%r80, %r6, %r183;
	sub.s32 	%r184, %r80, %r5;
	and.b32  	%r81, %r184, 3;
	setp.eq.s32 	%p37, %r81, 0;
	mov.u32 	%r250, %r5;
	@%p37 bra 	$L__BB0_41;
	shl.b32 	%r185, %r5, 2;
	add.s32 	%r248, %r123, %r185;
	shl.b32 	%r187, %r112, 2;
	shl.b32 	%r188, %r2, 2;
	add.s32 	%r189, %r187, %r188;
	mad.lo.s32 	%r247, %r253, %r189, %r123;
	shl.b32 	%r190, %r112, 3;
	add.s32 	%r191, %r190, %r188;
	mad.lo.s32 	%r246, %r253, %r191, %r123;
	neg.s32 	%r245, %r81;
	mov.u32 	%r250, %r5;
$L__BB0_40:
	.pragma "nounroll";
	ld.shared.f32 	%f32, [%r246];
	ld.shared.f32 	%f33, [%r247];
	mul.f32 	%f34, %f32, %f33;
	setp.lt.s32 	%p38, %r250, %r114;
	selp.f32 	%f35, 0f3F800000, 0f00000000, %p38;
	mul.f32 	%f36, %f34, %f35;
	st.shared.f32 	[%r248], %f36;
	add.s32 	%r250, %r250, 1;
	add.s32 	%r248, %r248, 4;
	add.s32 	%r247, %r247, 4;
	add.s32 	%r246, %r246, 4;
	add.s32 	%r245, %r245, 1;
	setp.ne.s32 	%p39, %r245, 0;
	@%p39 bra 	$L__BB0_40;
$L__BB0_41:
	sub.s32 	%r192, %r5, %r80;
	setp.gt.u32 	%p40, %r192, -4;
	@%p40 bra 	$L__BB0_44;
	shl.b32 	%r97, %r3, 3;
	shl.b32 	%r193, %r250, 2;
	add.s32 	%r195, %r193, %r123;
	add.s32 	%r251, %r195, 8;
	shl.b32 	%r99, %r3, 2;
$L__BB0_43:
	add.s32 	%r196, %r251, %r97;
	ld.shared.f32 	%f37, [%r196+-8];
	add.s32 	%r197, %r251, %r99;
	ld.shared.f32 	%f38, [%r197+-8];
	mul.f32 	%f39, %f37, %f38;
	setp.lt.s32 	%p41, %r250, %r114;
	selp.f32 	%f40, 0f3F800000, 0f00000000, %p41;
	mul.f32 	%f41, %f39, %f40;
	st.shared.f32 	[%r251+-8], %f41;
	ld.shared.f32 	%f42, [%r196+-4];
	ld.shared.f32 	%f43, [%r197+-4];
	mul.f32 	%f44, %f42, %f43;
	add.s32 	%r198, %r250, 1;
	setp.lt.s32 	%p42, %r198, %r114;
	selp.f32 	%f45, 0f3F800000, 0f00000000, %p42;
	mul.f32 	%f46, %f44, %f45;
	st.shared.f32 	[%r251+-4], %f46;
	ld.shared.f32 	%f47, [%r196];
	ld.shared.f32 	%f48, [%r197];
	mul.f32 	%f49, %f47, %f48;
	add.s32 	%r199, %r250, 2;
	setp.lt.s32 	%p43, %r199, %r114;
	selp.f32 	%f50, 0f3F800000, 0f00000000, %p43;
	mul.f32 	%f51, %f49, %f50;
	st.shared.f32 	[%r251], %f51;
	ld.shared.f32 	%f52, [%r196+4];
	ld.shared.f32 	%f53, [%r197+4];
	mul.f32 	%f54, %f52, %f53;
	add.s32 	%r200, %r250, 3;
	setp.lt.s32 	%p44, %r200, %r114;
	selp.f32 	%f55, 0f3F800000, 0f00000000, %p44;
	mul.f32 	%f56, %f54, %f55;
	st.shared.f32 	[%r251+4], %f56;
	add.s32 	%r251, %r251, 16;
	add.s32 	%r250, %r250, 4;
	setp.lt.s32 	%p45, %r250, %r6;
	@%p45 bra 	$L__BB0_43;
$L__BB0_44:
	setp.lt.s32 	%p46, %r253, 1;
	bar.sync 	0;
	@%p46 bra 	$L__BB0_61;
	cvt.rn.f64.u32 	%fd1, %r2;
	mul.f64 	%fd2, %fd1, 0d3FA0000000000000;
	cvt.rmi.f64.f64 	%fd3, %fd2;
	cvt.rzi.s32.f64 	%r201, %fd3;
	and.b32  	%r104, %r201, 1;
	mul.f64 	%fd4, %fd1, 0d3F90000000000000;
	cvt.rmi.f64.f64 	%fd5, %fd4;
	cvt.rzi.s32.f64 	%r202, %fd5;
	and.b32  	%r105, %r202, 1;
	mul.f64 	%fd6, %fd1, 0d3F80000000000000;
	cvt.rmi.f64.f64 	%fd7, %fd6;
	cvt.rzi.s32.f64 	%r203, %fd7;
	and.b32  	%r106, %r203, 1;
$L__BB0_46:
	setp.ne.s32 	%p47, %r104, 0;
	add.s32 	%r108, %r253, -1;
	shl.b32 	%r204, %r108, 10;
	add.s32 	%r109, %r123, %r204;
	shl.b32 	%r206, %r108, 8;
	shl.b32 	%r207, %r2, 2;
	add.s32 	%r110, %r109, %r207;
	add.s32 	%r111, %r206, %r2;
	@%p47 bra 	$L__BB0_48;
	ld.shared.f32 	%f57, [%r110];
	ld.shared.f32 	%f58, [%r110+128];
	add.s32 	%r208, %r111, 32;
	setp.lt.s32 	%p48, %r208, %r114;
	selp.f32 	%f59, 0f3F800000, 0f00000000, %p48;
	fma.rn.f32 	%f60, %f58, %f59, %f57;
	st.shared.f32 	[%r110], %f60;
$L__BB0_48:
	setp.eq.s32 	%p49, %r104, 0;
	bar.sync 	0;
	@%p49 bra 	$L__BB0_50;
	mov.b32 	%r209, 0;
	st.shared.u32 	[%r110], %r209;
$L__BB0_50:
	setp.ne.s32 	%p50, %r105, 0;
	bar.sync 	0;
	@%p50 bra 	$L__BB0_52;
	ld.shared.f32 	%f61, [%r110];
	ld.shared.f32 	%f62, [%r110+256];
	add.s32 	%r210, %r111, 64;
	setp.lt.s32 	%p51, %r210, %r114;
	selp.f32 	%f63, 0f3F800000, 0f00000000, %p51;
	fma.rn.f32 	%f64, %f62, %f63, %f61;
	st.shared.f32 	[%r110], %f64;
$L__BB0_52:
	setp.eq.s32 	%p52, %r105, 0;
	bar.sync 	0;
	@%p52 bra 	$L__BB0_54;
	mov.b32 	%r211, 0;
	st.shared.u32 	[%r110], %r211;
$L__BB0_54:
	setp.ne.s32 	%p53, %r106, 0;
	bar.sync 	0;
	@%p53 bra 	$L__BB0_56;
	ld.shared.f32 	%f65, [%r110];
	ld.shared.f32 	%f66, [%r110+512];
	add.s32 	%r212, %r111, 128;
	setp.lt.s32 	%p54, %r212, %r114;
	selp.f32 	%f67, 0f3F800000, 0f00000000, %p54;
	fma.rn.f32 	%f68, %f66, %f67, %f65;
	st.shared.f32 	[%r110], %f68;
$L__BB0_56:
	setp.eq.s32 	%p55, %r106, 0;
	bar.sync 	0;
	@%p55 bra 	$L__BB0_58;
	mov.b32 	%r213, 0;
	st.shared.u32 	[%r110], %r213;
$L__BB0_58:
	setp.ne.s32 	%p56, %r2, 0;
	bar.sync 	0;
	@%p56 bra 	$L__BB0_60;
	ld.shared.f32 	%f69, [%r4];
	ld.shared.f32 	%f70, [%r109];
	add.f32 	%f71, %f69, %f70;
	st.shared.f32 	[%r4], %f71;
	mov.b32 	%r214, 0;
	st.shared.u32 	[%r109], %r214;
	ld.shared.f32 	%f72, [%r4];
	ld.shared.f32 	%f73, [%r109+4];
	add.f32 	%f74, %f72, %f73;
	st.shared.f32 	[%r4], %f74;
	st.shared.u32 	[%r109+4], %r214;
	ld.shared.f32 	%f75, [%r4];
	ld.shared.f32 	%f76, [%r109+8];
	add.f32 	%f77, %f75, %f76;
	st.shared.f32 	[%r4], %f77;
	st.shared.u32 	[%r109+8], %r214;
	ld.shared.f32 	%f78, [%r4];
	ld.shared.f32 	%f79, [%r109+12];
	add.f32 	%f80, %f78, %f79;
	st.shared.f32 	[%r4], %f80;
	st.shared.u32 	[%r109+12], %r214;
	ld.shared.f32 	%f81, [%r4];
	ld.shared.f32 	%f82, [%r109+16];
	add.f32 	%f83, %f81, %f82;
	st.shared.f32 	[%r4], %f83;
	st.shared.u32 	[%r109+16], %r214;
	ld.shared.f32 	%f84, [%r4];
	ld.shared.f32 	%f85, [%r109+20];
	add.f32 	%f86, %f84, %f85;
	st.shared.f32 	[%r4], %f86;
	st.shared.u32 	[%r109+20], %r214;
	ld.shared.f32 	%f87, [%r4];
	ld.shared.f32 	%f88, [%r109+24];
	add.f32 	%f89, %f87, %f88;
	st.shared.f32 	[%r4], %f89;
	st.shared.u32 	[%r109+24], %r214;
	ld.shared.f32 	%f90, [%r4];
	ld.shared.f32 	%f91, [%r109+28];
	add.f32 	%f92, %f90, %f91;
	st.shared.f32 	[%r4], %f92;
	st.shared.u32 	[%r109+28], %r214;
	ld.shared.f32 	%f93, [%r4];
	ld.shared.f32 	%f94, [%r109+32];
	add.f32 	%f95, %f93, %f94;
	st.shared.f32 	[%r4], %f95;
	st.shared.u32 	[%r109+32], %r214;
	ld.shared.f32 	%f96, [%r4];
	ld.shared.f32 	%f97, [%r109+36];
	add.f32 	%f98, %f96, %f97;
	st.shared.f32 	[%r4], %f98;
	st.shared.u32 	[%r109+36], %r214;
	ld.shared.f32 	%f99, [%r4];
	ld.shared.f32 	%f100, [%r109+40];
	add.f32 	%f101, %f99, %f100;
	st.shared.f32 	[%r4], %f101;
	st.shared.u32 	[%r109+40], %r214;
	ld.shared.f32 	%f102, [%r4];
	ld.shared.f32 	%f103, [%r109+44];
	add.f32 	%f104, %f102, %f103;
	st.shared.f32 	[%r4], %f104;
	st.shared.u32 	[%r109+44], %r214;
	ld.shared.f32 	%f105, [%r4];
	ld.shared.f32 	%f106, [%r109+48];
	add.f32 	%f107, %f105, %f106;
	st.shared.f32 	[%r4], %f107;
	st.shared.u32 	[%r109+48], %r214;
	ld.shared.f32 	%f108, [%r4];
	ld.shared.f32 	%f109, [%r109+52];
	add.f32 	%f110, %f108, %f109;
	st.shared.f32 	[%r4], %f110;
	st.shared.u32 	[%r109+52], %r214;
	ld.shared.f32 	%f111, [%r4];
	ld.shared.f32 	%f112, [%r109+56];
	add.f32 	%f113, %f111, %f112;
	st.shared.f32 	[%r4], %f113;
	st.shared.u32 	[%r109+56], %r214;
	ld.shared.f32 	%f114, [%r4];
	ld.shared.f32 	%f115, [%r109+60];
	add.f32 	%f116, %f114, %f115;
	st.shared.f32 	[%r4], %f116;
	st.shared.u32 	[%r109+60], %r214;
	ld.shared.f32 	%f117, [%r4];
	ld.shared.f32 	%f118, [%r109+64];
	add.f32 	%f119, %f117, %f118;
	st.shared.f32 	[%r4], %f119;
	st.shared.u32 	[%r109+64], %r214;
	ld.shared.f32 	%f120, [%r4];
	ld.shared.f32 	%f121, [%r109+68];
	add.f32 	%f122, %f120, %f121;
	st.shared.f32 	[%r4], %f122;
	st.shared.u32 	[%r109+68], %r214;
	ld.shared.f32 	%f123, [%r4];
	ld.shared.f32 	%f124, [%r109+72];
	add.f32 	%f125, %f123, %f124;
	st.shared.f32 	[%r4], %f125;
	st.shared.u32 	[%r109+72], %r214;
	ld.shared.f32 	%f126, [%r4];
	ld.shared.f32 	%f127, [%r109+76];
	add.f32 	%f128, %f126, %f127;
	st.shared.f32 	[%r4], %f128;
	st.shared.u32 	[%r109+76], %r214;
	ld.shared.f32 	%f129, [%r4];
	ld.shared.f32 	%f130, [%r109+80];
	add.f32 	%f131, %f129, %f130;
	st.shared.f32 	[%r4], %f131;
	st.shared.u32 	[%r109+80], %r214;
	ld.shared.f32 	%f132, [%r4];
	ld.shared.f32 	%f133, [%r109+84];
	add.f32 	%f134, %f132, %f133;
	st.shared.f32 	[%r4], %f134;
	st.shared.u32 	[%r109+84], %r214;
	ld.shared.f32 	%f135, [%r4];
	ld.shared.f32 	%f136, [%r109+88];
	add.f32 	%f137, %f135, %f136;
	st.shared.f32 	[%r4], %f137;
	st.shared.u32 	[%r109+88], %r214;
	ld.shared.f32 	%f138, [%r4];
	ld.shared.f32 	%f139, [%r109+92];
	add.f32 	%f140, %f138, %f139;
	st.shared.f32 	[%r4], %f140;
	st.shared.u32 	[%r109+92], %r214;
	ld.shared.f32 	%f141, [%r4];
	ld.shared.f32 	%f142, [%r109+96];
	add.f32 	%f143, %f141, %f142;
	st.shared.f32 	[%r4], %f143;
	st.shared.u32 	[%r109+96], %r214;
	ld.shared.f32 	%f144, [%r4];
	ld.shared.f32 	%f145, [%r109+100];
	add.f32 	%f146, %f144, %f145;
	st.shared.f32 	[%r4], %f146;
	st.shared.u32 	[%r109+100], %r214;
	ld.shared.f32 	%f147, [%r4];
	ld.shared.f32 	%f148, [%r109+104];
	add.f32 	%f149, %f147, %f148;
	st.shared.f32 	[%r4], %f149;
	st.shared.u32 	[%r109+104], %r214;
	ld.shared.f32 	%f150, [%r4];
	ld.shared.f32 	%f151, [%r109+108];
	add.f32 	%f152, %f150, %f151;
	st.shared.f32 	[%r4], %f152;
	st.shared.u32 	[%r109+108], %r214;
	ld.shared.f32 	%f153, [%r4];
	ld.shared.f32 	%f154, [%r109+112];
	add.f32 	%f155, %f153, %f154;
	st.shared.f32 	[%r4], %f155;
	st.shared.u32 	[%r109+112], %r214;
	ld.shared.f32 	%f156, [%r4];
	ld.shared.f32 	%f157, [%r109+116];
	add.f32 	%f158, %f156, %f157;
	st.shared.f32 	[%r4], %f158;
	st.shared.u32 	[%r109+116], %r214;
	ld.shared.f32 	%f159, [%r4];
	ld.shared.f32 	%f160, [%r109+120];
	add.f32 	%f161, %f159, %f160;
	st.shared.f32 	[%r4], %f161;
	st.shared.u32 	[%r109+120], %r214;
	ld.shared.f32 	%f162, [%r4];
	ld.shared.f32 	%f163, [%r109+124];
	add.f32 	%f164, %f162, %f163;
	st.shared.f32 	[%r4], %f164;
	st.shared.u32 	[%r109+124], %r214;
$L__BB0_60:
	bar.sync 	0;
	setp.gt.u32 	%p57, %r253, 1;
	mov.u32 	%r253, %r108;
	@%p57 bra 	$L__BB0_46;
$L__BB0_61:
	setp.ne.s32 	%p58, %r2, 0;
	@%p58 bra 	$L__BB0_63;
	ld.shared.f32 	%f165, [%r4];
	add.f32 	%f166, %f1, %f165;
	fma.rn.f32 	%f167, %f166, 0fBBBB989D, 0f3F000000;
	cvt.sat.f32.f32 	%f168, %f167;
	mov.f32 	%f169, 0f4B400001;
	mov.f32 	%f170, 0f437C0000;
	fma.rm.f32 	%f171, %f168, %f170, %f169;
	add.f32 	%f172, %f171, 0fCB40007F;
	neg.f32 	%f173, %f172;
	fma.rn.f32 	%f174, %f166, 0fBFB8AA3B, %f173;
	fma.rn.f32 	%f175, %f166, 0fB2A57060, %f174;
	mov.b32 	%r215, %f171;
	shl.b32 	%r216, %r215, 23;
	mov.b32 	%f176, %r216;
	ex2.approx.ftz.f32 	%f177, %f175;
	mul.f32 	%f178, %f177, %f176;
	cvt.f64.f32 	%fd8, %f178;
	add.f64 	%fd9, %fd8, 0d3FF0000000000000;
	rcp.rn.f64 	%fd10, %fd9;
	cvt.rn.f32.f64 	%f179, %fd10;
	cvta.to.global.u64 	%rd28, %rd10;
	mul.wide.s32 	%rd29, %r1, 4;
	add.s64 	%rd30, %rd28, %rd29;
	st.global.f32 	[%rd30], %f179;
	mov.f32 	%f180, 0f3F800000;
	sub.f32 	%f181, %f180, %f179;
	mul.f32 	%f182, %f181, %f179;
	cvta.to.global.u64 	%rd31, %rd11;
	add.s64 	%rd32, %rd31, %rd29;
	st.global.f32 	[%rd32], %f182;
$L__BB0_63:
	ret;

}


// ===== COMPILED SASS (sm_100) =====

	.target	sm_100

	.elftype	@"ET_EXEC"


//--------------------- .note.nv.tkinfo           --------------------------
	.section	.note.nv.tkinfo,"",@"SHT_NOTE"
	.sectionflags	@"SHF_NOTE_NV_TKINFO"
	.tkinfo
        /*0018*/ 	.word	0x00000002
        /*0030*/ 	.string	""
        /*0030*/ 	.string	"ptxas"
        /*0030*/ 	.string	"Cuda compilation tools, release 13.0, V13.0.88"
        /*0030*/ 	.string	"Build cuda_13.0.r13.0/compiler.36424714_0"
        /*0030*/ 	.string	"-arch sm_100 -m 64 "



//--------------------- .note.nv.cuinfo           --------------------------
	.section	.note.nv.cuinfo,"",@"SHT_NOTE"
	.sectionflags	@"SHF_NOTE_NV_CUINFO"
        /*0018*/ 	.short	0x0002
        /*001a*/ 	.short	0x0064
        /*001c*/ 	.short	0x0082
	.zero		2


//--------------------- .nv.info                  --------------------------
	.section	.nv.info,"",@"SHT_CUDA_INFO"
	.align	4


	//----- nvinfo : EIATTR_REGCOUNT
	.align		4
        /*0000*/ 	.byte	0x04, 0x2f
        /*0002*/ 	.short	(.L_1 - .L_0)
	.align		4
.L_0:
        /*0004*/ 	.word	index@(_Z11feedforwardPfiiS_S_iiS_S_)
        /*0008*/ 	.word	0x00000020


	//----- nvinfo : EIATTR_FRAME_SIZE
	.align		4
.L_1:
        /*000c*/ 	.byte	0x04, 0x11
        /*000e*/ 	.short	(.L_3 - .L_2)
	.align		4
.L_2:
        /*0010*/ 	.word	index@($__internal_0_$__cuda_sm20_dblrcp_rn_slowpath_v3)
        /*0014*/ 	.word	0x00000000


	//----- nvinfo : EIATTR_FRAME_SIZE
	.align		4
.L_3:
        /*0018*/ 	.byte	0x04, 0x11
        /*001a*/ 	.short	(.L_5 - .L_4)
	.align		4
.L_4:
        /*001c*/ 	.word	index@(_Z11feedforwardPfiiS_S_iiS_S_)
        /*0020*/ 	.word	0x00000000


	//----- nvinfo : EIATTR_MIN_STACK_SIZE
	.align		4
.L_5:
        /*0024*/ 	.byte	0x04, 0x12
        /*0026*/ 	.short	(.L_7 - .L_6)
	.align		4
.L_6:
        /*0028*/ 	.word	index@(_Z11feedforwardPfiiS_S_iiS_S_)
        /*002c*/ 	.word	0x00000000
.L_7:


//--------------------- .nv.compat                --------------------------
	.section	.nv.compat,"",@"SHT_CUDA_COMPAT_INFO"
	.align	4
        /*0000*/ 	.byte	0x02, 0x09, 0x00, 0x00, 0x02, 0x02, 0x01, 0x00, 0x02, 0x05, 0x05, 0x00, 0x03, 0x07, 0x01, 0x01
        /*0010*/ 	.byte	0x02, 0x03, 0x00, 0x00, 0x02, 0x06, 0x01, 0x00, 0x04, 0x0b, 0x08, 0x00, 0x01, 0x00, 0x00, 0x00
        /*0020*/ 	.byte	0x00, 0x00, 0x00, 0x00


//--------------------- .nv.info._Z11feedforwardPfiiS_S_iiS_S_ --------------------------
	.section	.nv.info._Z11feedforwardPfiiS_S_iiS_S_,"",@"SHT_CUDA_INFO"
	.sectionflags	@""
	.align	4


	//----- nvinfo : EIATTR_CUDA_API_VERSION
	.align		4
        /*0000*/ 	.byte	0x04, 0x37
        /*0002*/ 	.short	(.L_9 - .L_8)
.L_8:
        /*0004*/ 	.word	0x00000082


	//----- nvinfo : EIATTR_KPARAM_INFO
	.align		4
.L_9:
        /*0008*/ 	.byte	0x04, 0x17
        /*000a*/ 	.short	(.L_11 - .L_10)
.L_10:
        /*000c*/ 	.word	0x00000000
        /*0010*/ 	.short	0x0008
        /*0012*/ 	.short	0x0030
        /*0014*/ 	.byte	0x00, 0xf5, 0x21, 0x00


	//----- nvinfo : EIATTR_KPARAM_INFO
	.align		4
.L_11:
        /*0018*/ 	.byte	0x04, 0x17
        /*001a*/ 	.short	(.L_13 - .L_12)
.L_12:
        /*001c*/ 	.word	0x00000000
        /*0020*/ 	.short	0x0007
        /*0022*/ 	.short	0x0028
        /*0024*/ 	.byte	0x00, 0xf5, 0x21, 0x00


	//----- nvinfo : EIATTR_KPARAM_INFO
	.align		4
.L_13:
        /*0028*/ 	.byte	0x04, 0x17
        /*002a*/ 	.short	(.L_15 - .L_14)
.L_14:
        /*002c*/ 	.word	0x00000000
        /*0030*/ 	.short	0x0006
        /*0032*/ 	.short	0x0024
        /*0034*/ 	.byte	0x00, 0xf0, 0x11, 0x00


	//----- nvinfo : EIATTR_KPARAM_INFO
	.align		4
.L_15:
        /*0038*/ 	.byte	0x04, 0x17
        /*003a*/ 	.short	(.L_17 - .L_16)
.L_16:
        /*003c*/ 	.word	0x00000000
        /*0040*/ 	.short	0x0005
        /*0042*/ 	.short	0x0020
        /*0044*/ 	.byte	0x00, 0xf0, 0x11, 0x00


	//----- nvinfo : EIATTR_KPARAM_INFO
	.align		4
.L_17:
        /*0048*/ 	.byte	0x04, 0x17
        /*004a*/ 	.short	(.L_19 - .L_18)
.L_18:
        /*004c*/ 	.word	0x00000000
        /*0050*/ 	.short	0x0004
        /*0052*/ 	.short	0x0018
        /*0054*/ 	.byte	0x00, 0xf5, 0x21, 0x00


	//----- nvinfo : EIATTR_KPARAM_INFO
	.align		4
.L_19:
        /*0058*/ 	.byte	0x04, 0x17
        /*005a*/ 	.short	(.L_21 - .L_20)
.L_20:
        /*005c*/ 	.word	0x00000000
        /*0060*/ 	.short	0x0003
        /*0062*/ 	.short	0x0010
        /*0064*/ 	.byte	0x00, 0xf5, 0x21, 0x00


	//----- nvinfo : EIATTR_KPARAM_INFO
	.align		4
.L_21:
        /*0068*/ 	.byte	0x04, 0x17
        /*006a*/ 	.short	(.L_23 - .L_22)
.L_22:
        /*006c*/ 	.word	0x00000000
        /*0070*/ 	.short	0x0002
        /*0072*/ 	.short	0x000c
        /*0074*/ 	.byte	0x00, 0xf0, 0x11, 0x00


	//----- nvinfo : EIATTR_KPARAM_INFO
	.align		4
.L_23:
        /*0078*/ 	.byte	0x04, 0x17
        /*007a*/ 	.short	(.L_25 - .L_24)
.L_24:
        /*007c*/ 	.word	0x00000000
        /*0080*/ 	.short	0x0001
        /*0082*/ 	.short	0x0008
        /*0084*/ 	.byte	0x00, 0xf0, 0x11, 0x00


	//----- nvinfo : EIATTR_KPARAM_INFO
	.align		4
.L_25:
        /*0088*/ 	.byte	0x04, 0x17
        /*008a*/ 	.short	(.L_27 - .L_26)
.L_26:
        /*008c*/ 	.word	0x00000000
        /*0090*/ 	.short	0x0000
        /*0092*/ 	.short	0x0000
        /*0094*/ 	.byte	0x00, 0xf5, 0x21, 0x00


	//----- nvinfo : EIATTR_SPARSE_MMA_MASK
	.align		4
.L_27:
        /*0098*/ 	.byte	0x03, 0x50
        /*009a*/ 	.short	0x0000


	//----- nvinfo : EIATTR_MAXREG_COUNT
	.align		4
        /*009c*/ 	.byte	0x03, 0x1b
        /*009e*/ 	.short	0x00ff


	//----- nvinfo : EIATTR_NUM_BARRIERS
	.align		4
        /*00a0*/ 	.byte	0x02, 0x4c
        /*00a2*/ 	.byte	0x01
	.zero		1


	//----- nvinfo : EIATTR_MERCURY_ISA_VERSION
	.align		4
        /*00a4*/ 	.byte	0x03, 0x5f
        /*00a6*/ 	.short	0x0101


	//----- nvinfo : EIATTR_VRC_CTA_INIT_COUNT
	.align		4
        /*00a8*/ 	.byte	0x02, 0x4a
	.zero		1
	.zero		1


	//----- nvinfo : EIATTR_EXIT_INSTR_OFFSETS
	.align		4
        /*00ac*/ 	.byte	0x04, 0x1c
        /*00ae*/ 	.short	(.L_29 - .L_28)


	//   ....[0]....
.L_28:
        /*00b0*/ 	.word	0x000048a0


	//   ....[1]....
        /*00b4*/ 	.word	0x00004af0


	//----- nvinfo : EIATTR_CRS_STACK_SIZE
	.align		4
.L_29:
        /*00b8*/ 	.byte	0x04, 0x1e
        /*00ba*/ 	.short	(.L_31 - .L_30)
.L_30:
        /*00bc*/ 	.word	0x00000000


	//----- nvinfo : EIATTR_CBANK_PARAM_SIZE
	.align		4
.L_31:
        /*00c0*/ 	.byte	0x03, 0x19
        /*00c2*/ 	.short	0x0038


	//----- nvinfo : EIATTR_PARAM_CBANK
	.align		4
        /*00c4*/ 	.byte	0x04, 0x0a
        /*00c6*/ 	.short	(.L_33 - .L_32)
	.align		4
.L_32:
        /*00c8*/ 	.word	index@(.nv.constant0._Z11feedforwardPfiiS_S_iiS_S_)
        /*00cc*/ 	.short	0x0380
        /*00ce*/ 	.short	0x0038


	//----- nvinfo : EIATTR_SW_WAR
	.align		4
.L_33:
        /*00d0*/ 	.byte	0x04, 0x36
        /*00d2*/ 	.short	(.L_35 - .L_34)
.L_34:
        /*00d4*/ 	.word	0x00000008
.L_35:


//--------------------- .nv.callgraph             --------------------------
	.section	.nv.callgraph,"",@"SHT_CUDA_CALLGRAPH"
	.align	4
	.sectionentsize	8
	.align		4
        /*0000*/ 	.word	0x00000000
	.align		4
        /*0004*/ 	.word	0xffffffff
	.align		4
        /*0008*/ 	.word	0x00000000
	.align		4
        /*000c*/ 	.word	0xfffffffe
	.align		4
        /*0010*/ 	.word	0x00000000
	.align		4
        /*0014*/ 	.word	0xfffffffd
	.align		4
        /*0018*/ 	.word	0x00000000
	.align		4
        /*001c*/ 	.word	0xfffffffc


//--------------------- .text._Z11feedforwardPfiiS_S_iiS_S_ --------------------------
	.section	.text._Z11feedforwardPfiiS_S_iiS_S_,"ax",@progbits
	.align	128
        .global         _Z11feedforwardPfiiS_S_iiS_S_
        .type           _Z11feedforwardPfiiS_S_iiS_S_,@function
        .size           _Z11feedforwardPfiiS_S_iiS_S_,(.L_x_55 - _Z11feedforwardPfiiS_S_iiS_S_)
        .other          _Z11feedforwardPfiiS_S_iiS_S_,@"STO_CUDA_ENTRY STV_DEFAULT"
_Z11feedforwardPfiiS_S_iiS_S_:
.text._Z11feedforwardPfiiS_S_iiS_S_:
[----:B------:R-:W-:Y:S01]  /*0000*/  LDC R1, c[0x0][0x37c] ;  /* 0x0000df00ff017b82 */ /* 0x000fe20000000800 */
[----:B------:R-:W0:Y:S07]  /*0010*/  S2R R3, SR_CTAID.X ;  /* 0x0000000000037919 */ /* 0x000e2e0000002500 */
[----:B------:R-:W0:Y:S01]  /*0020*/  S2UR UR6, SR_CTAID.Y ;  /* 0x00000000000679c3 */ /* 0x000e220000002600 */
[----:B------:R-:W1:Y:S07]  /*0030*/  LDCU.64 UR8, c[0x0][0x3a0] ;  /* 0x00007400ff0877ac */ /* 0x000e6e0008000a00 */
[----:B------:R-:W0:Y:S01]  /*0040*/  LDC R0, c[0x0][0x370] ;  /* 0x0000dc00ff007b82 */ /* 0x000e220000000800 */
[----:B------:R-:W2:Y:S01]  /*0050*/  S2R R8, SR_CgaCtaId ;  /* 0x0000000000087919 */ /* 0x000ea20000008800 */
[----:B------:R-:W3:Y:S01]  /*0060*/  LDCU.64 UR4, c[0x0][0x358] ;  /* 0x00006b00ff0477ac */ /* 0x000ee20008000a00 */
[----:B------:R-:W4:Y:S05]  /*0070*/  S2R R9, SR_TID.Y ;  /* 0x0000000000097919 */ /* 0x000f2a0000002200 */
[----:B------:R-:W1:Y:S01]  /*0080*/  LDC.64 R6, c[0x0][0x3a8] ;  /* 0x0000ea00ff067b82 */ /* 0x000e620000000a00 */
[----:B------:R-:W4:Y:S01]  /*0090*/  S2R R10, SR_TID.X ;  /* 0x00000000000a7919 */ /* 0x000f220000002100 */
[----:B0-----:R-:W-:-:S06]  /*00a0*/  IMAD R0, R0, UR6, R3 ;  /* 0x0000000600007c24 */ /* 0x001fcc000f8e0203 */
[----:B------:R-:W0:Y:S01]  /*00b0*/  LDC R3, c[0x0][0x388] ;  /* 0x0000e200ff037b82 */ /* 0x000e220000000800 */
[----:B------:R-:W4:Y:S01]  /*00c0*/  LDCU UR6, c[0x0][0x360] ;  /* 0x00006c00ff0677ac */ /* 0x000f220008000800 */
[----:B------:R-:W-:Y:S01]  /*00d0*/  MOV R5, 0x400 ;  /* 0x0000040000057802 */ /* 0x000fe20000000f00 */
[----:B------:R-:W0:Y:S01]  /*00e0*/  LDCU UR7, c[0x0][0x3a0] ;  /* 0x00007400ff0777ac */ /* 0x000e220008000800 */
[----:B-1----:R-:W-:Y:S02]  /*00f0*/  IMAD.WIDE R6, R0, 0x4, R6 ;  /* 0x0000000400067825 */ /* 0x002fe400078e0206 */
[----:B--2---:R-:W-:Y:S01]  /*0100*/  LEA R5, R8, R5, 0x18 ;  /* 0x0000000508057211 */ /* 0x004fe200078ec0ff */
[----:B------:R-:W-:Y:S02]  /*0110*/  UISETP.GE.AND UP0, UPT, UR8, 0x1, UPT ;  /* 0x000000010800788c */ /* 0x000fe4000bf06270 */
[----:B---3--:R4:W5:Y:S02]  /*0120*/  LDG.E R2, desc[UR4][R6.64] ;  /* 0x0000000406027981 */ /* 0x008964000c1e1900 */
[----:B----4-:R-:W-:-:S02]  /*0130*/  IMAD R6, R9, UR6, R10 ;  /* 0x0000000609067c24 */ /* 0x010fc4000f8e020a */
[----:B0-----:R-:W-:Y:S02]  /*0140*/  IMAD R4, R3, UR8, RZ ;  /* 0x0000000803047c24 */ /* 0x001fe4000f8e02ff */
[----:B------:R-:W-:Y:S02]  /*0150*/  IMAD R8, R6, UR8, RZ ;  /* 0x0000000806087c24 */ /* 0x000fe4000f8e02ff */
[----:B------:R-:W-:-:S03]  /*0160*/  IMAD R7, R4, 0x4, R5 ;  /* 0x0000000404077824 */ /* 0x000fc600078e0205 */
[----:B------:R-:W-:Y:S01]  /*0170*/  IADD3 R9, PT, PT, R8, UR8, RZ ;  /* 0x0000000808097c10 */ /* 0x000fe2000fffe0ff */
[C---:B------:R-:W-:Y:S02]  /*0180*/  IMAD R11, R4.reuse, 0x4, R7 ;  /* 0x00000004040b7824 */ /* 0x040fe400078e0207 */
[----:B------:R-:W-:Y:S02]  /*0190*/  IMAD.U32 R7, RZ, RZ, UR7 ;  /* 0x00000007ff077e24 */ /* 0x000fe4000f8e00ff */
[----:B------:R-:W-:Y:S01]  /*01a0*/  IMAD R10, R4, 0x4, R11 ;  /* 0x00000004040a7824 */ /* 0x000fe200078e020b */
[----:B------:R-:W-:Y:S06]  /*01b0*/  BRA.U !UP0, `(.L_x_0) ;  /* 0x0000002508c47547 */ /* 0x000fec000b800000 */
[----:B------:R-:W-:Y:S01]  /*01c0*/  VIADDMNMX R11, R8, 0x1, R9, !PT ;  /* 0x00000001080b7846 */ /* 0x000fe20007800109 */
[----:B------:R-:W-:Y:S01]  /*01d0*/  IMAD R19, R0, UR9, RZ ;  /* 0x0000000900137c24 */ /* 0x000fe2000f8e02ff */
[----:B------:R-:W0:Y:S01]  /*01e0*/  LDCU.64 UR10, c[0x0][0x390] ;  /* 0x00007200ff0a77ac */ /* 0x000e220008000a00 */
[----:B------:R-:W-:Y:S01]  /*01f0*/  BSSY.RECONVERGENT B0, `(.L_x_1) ;  /* 0x000001f000007945 */ /* 0x000fe20003800200 */
[----:B------:R-:W-:Y:S01]  /*0200*/  MOV R18, R8 ;  /* 0x0000000800127202 */ /* 0x000fe20000000f00 */
[----:B------:R-:W-:Y:S01]  /*0210*/  IMAD.IADD R12, R11, 0x1, -R8 ;  /* 0x000000010b0c7824 */ /* 0x000fe200078e0a08 */
[----:B------:R-:W-:Y:S01]  /*0220*/  SHF.R.S32.HI R13, RZ, 0x1f, R19 ;  /* 0x0000001fff0d7819 */ /* 0x000fe20000011413 */
[----:B------:R-:W-:-:S03]  /*0230*/  IMAD.IADD R11, R8, 0x1, -R11 ;  /* 0x00000001080b7824 */ /* 0x000fc600078e0a0b */
[----:B------:R-:W-:Y:S02]  /*0240*/  LOP3.LUT P0, R12, R12, 0x3, RZ, 0xc0, !PT ;  /* 0x000000030c0c7812 */ /* 0x000fe4000780c0ff */
[----:B------:R-:W-:-:S11]  /*0250*/  ISETP.GT.U32.AND P1, PT, R11, -0x4, PT ;  /* 0xfffffffc0b00780c */ /* 0x000fd60003f24070 */
[----:B0-----:R-:W-:Y:S05]  /*0260*/  @!P0 BRA `(.L_x_2) ;  /* 0x00000000005c8947 */ /* 0x001fea0003800000 */
[----:B------:R-:W0:Y:S01]  /*0270*/  LDCU.64 UR6, c[0x0][0x390] ;  /* 0x00007200ff0677ac */ /* 0x000e220008000a00 */
[----:B------:R-:W-:Y:S01]  /*0280*/  IADD3 R15, P0, PT, R19, R8, RZ ;  /* 0x00000008130f7210 */ /* 0x000fe20007f1e0ff */
[----:B------:R-:W-:Y:S01]  /*0290*/  IMAD.IADD R14, R6, 0x1, R3 ;  /* 0x00000001060e7824 */ /* 0x000fe200078e0203 */
[----:B------:R-:W-:Y:S01]  /*02a0*/  IADD3 R17, PT, PT, -R12, RZ, RZ ;  /* 0x000000ff0c117210 */ /* 0x000fe20007ffe1ff */
[----:B------:R-:W-:Y:S02]  /*02b0*/  IMAD.MOV.U32 R18, RZ, RZ, R8 ;  /* 0x000000ffff127224 */ /* 0x000fe400078e0008 */
[----:B------:R-:W-:Y:S02]  /*02c0*/  IMAD.X R16, RZ, RZ, R13, P0 ;  /* 0x000000ffff107224 */ /* 0x000fe400000e060d */
[----:B------:R-:W-:Y:S01]  /*02d0*/  IMAD.SHL.U32 R14, R14, 0x4, RZ ;  /* 0x000000040e0e7824 */ /* 0x000fe200078e00ff */
[----:B0-----:R-:W-:-:S04]  /*02e0*/  LEA R20, P0, R15, UR6, 0x2 ;  /* 0x000000060f147c11 */ /* 0x001fc8000f8010ff */
[----:B------:R-:W-:Y:S01]  /*02f0*/  LEA.HI.X R15, R15, UR7, R16, 0x2, P0 ;  /* 0x000000070f0f7c11 */ /* 0x000fe200080f1410 */
[----:B------:R-:W-:-:S08]  /*0300*/  IMAD R16, R14, UR8, R5 ;  /* 0x000000080e107c24 */ /* 0x000fd0000f8e0205 */
.L_x_3:
[----:B------:R-:W-:-:S06]  /*0310*/  IMAD.MOV.U32 R14, RZ, RZ, R20 ;  /* 0x000000ffff0e7224 */ /* 0x000fcc00078e0014 */
[----:B------:R0:W2:Y:S01]  /*0320*/  LDG.E R14, desc[UR4][R14.64] ;  /* 0x000000040e0e7981 */ /* 0x0000a2000c1e1900 */
[----:B------:R-:W-:Y:S01]  /*0330*/  ISETP.GE.AND P0, PT, R18, UR9, PT ;  /* 0x0000000912007c0c */ /* 0x000fe2000bf06270 */
[----:B------:R-:W-:Y:S01]  /*0340*/  VIADD R17, R17, 0x1 ;  /* 0x0000000111117836 */ /* 0x000fe20000000000 */
[----:B------:R-:W-:Y:S02]  /*0350*/  IADD3 R20, P2, PT, R20, 0x4, RZ ;  /* 0x0000000414147810 */ /* 0x000fe40007f5e0ff */
[----:B------:R-:W-:Y:S02]  /*0360*/  FSEL R21, RZ, 1, P0 ;  /* 0x3f800000ff157808 */ /* 0x000fe40000000000 */
[----:B------:R-:W-:Y:S02]  /*0370*/  ISETP.NE.AND P0, PT, R17, RZ, PT ;  /* 0x000000ff1100720c */ /* 0x000fe40003f05270 */
[----:B------:R-:W-:Y:S01]  /*0380*/  IADD3 R18, PT, PT, R18, 0x1, RZ ;  /* 0x0000000112127810 */ /* 0x000fe20007ffe0ff */
[----:B0-----:R-:W-:-:S02]  /*0390*/  IMAD.X R15, RZ, RZ, R15, P2 ;  /* 0x000000ffff0f7224 */ /* 0x001fc400010e060f */
[----:B--2---:R-:W-:-:S05]  /*03a0*/  FMUL R21, R14, R21 ;  /* 0x000000150e157220 */ /* 0x004fca0000400000 */
[----:B------:R0:W-:Y:S02]  /*03b0*/  STS [R16], R21 ;  /* 0x0000001510007388 */ /* 0x0001e40000000800 */
[----:B0-----:R-:W-:Y:S01]  /*03c0*/  VIADD R16, R16, 0x4 ;  /* 0x0000000410107836 */ /* 0x001fe20000000000 */
[----:B------:R-:W-:Y:S06]  /*03d0*/  @P0 BRA `(.L_x_3) ;  /* 0xfffffffc00cc0947 */ /* 0x000fec000383ffff */
.L_x_2:
[----:B------:R-:W-:Y:S05]  /*03e0*/  BSYNC.RECONVERGENT B0 ;  /* 0x0000000000007941 */ /* 0x000fea0003800200 */
.L_x_1:
[----:B------:R-:W-:Y:S04]  /*03f0*/  BSSY.RECONVERGENT B0, `(.L_x_4) ;  /* 0x00000de000007945 */ /* 0x000fe80003800200 */
[----:B------:R-:W-:Y:S05]  /*0400*/  @P1 BRA `(.L_x_5) ;  /* 0x0000000c00701947 */ /* 0x000fea0003800000 */
[----:B------:R-:W-:Y:S01]  /*0410*/  IMAD.IADD R14, R9, 0x1, -R18 ;  /* 0x00000001090e7824 */ /* 0x000fe200078e0a12 */
[----:B------:R-:W-:Y:S01]  /*0420*/  IADD3 R20, PT, PT, R4, R18, RZ ;  /* 0x0000001204147210 */ /* 0x000fe20007ffe0ff */
[----:B------:R-:W-:Y:S01]  /*0430*/  BSSY.RECONVERGENT B1, `(.L_x_6) ;  /* 0x000007b000017945 */ /* 0x000fe20003800200 */
[----:B------:R-:W-:Y:S02]  /*0440*/  PLOP3.LUT P0, PT, PT, PT, PT, 0x80, 0x8 ;  /* 0x000000000008781c */ /* 0x000fe40003f0f070 */
[----:B------:R-:W-:Y:S01]  /*0450*/  ISETP.GT.AND P2, PT, R14, 0xc, PT ;  /* 0x0000000c0e00780c */ /* 0x000fe20003f44270 */
[----:B------:R-:W-:-:S04]  /*0460*/  IMAD.U32 R20, R20, 0x4, R5 ;  /* 0x0000000414147824 */ /* 0x000fc800078e0005 */
[----:B------:R-:W-:-:S08]  /*0470*/  VIADD R20, R20, 0x8 ;  /* 0x0000000814147836 */ /* 0x000fd00000000000 */
[----:B------:R-:W-:Y:S05]  /*0480*/  @!P2 BRA `(.L_x_7) ;  /* 0x0000000400d4a947 */ /* 0x000fea0003800000 */
[----:B------:R-:W-:Y:S01]  /*0490*/  PLOP3.LUT P0, PT, PT, PT, PT, 0x8, 0x80 ;  /* 0x000000000080781c */ /* 0x000fe20003f0e170 */
[----:B------:R-:W-:-:S12]  /*04a0*/  VIADD R21, R9, 0xfffffff4 ;  /* 0xfffffff409157836 */ /* 0x000fd80000000000 */
.L_x_8:
[----:B------:R-:W-:-:S04]  /*04b0*/  IADD3 R15, P2, PT, R19, R18, RZ ;  /* 0x00000012130f7210 */ /* 0x000fc80007f5e0ff */
[----:B------:R-:W-:Y:S02]  /*04c0*/  IADD3.X R16, PT, PT, RZ, R13, RZ, P2, !PT ;  /* 0x0000000dff107210 */ /* 0x000fe400017fe4ff */
[----:B------:R-:W-:-:S04]  /*04d0*/  LEA R14, P2, R15, UR10, 0x2 ;  /* 0x0000000a0f0e7c11 */ /* 0x000fc8000f8410ff */
[----:B------:R-:W-:-:S05]  /*04e0*/  LEA.HI.X R15, R15, UR11, R16, 0x2, P2 ;  /* 0x0000000b0f0f7c11 */ /* 0x000fca00090f1410 */
[----:B------:R-:W2:Y:S04]  /*04f0*/  LDG.E R16, desc[UR4][R14.64] ;  /* 0x000000040e107981 */ /* 0x000ea8000c1e1900 */
[----:B------:R-:W3:Y:S04]  /*0500*/  LDG.E R26, desc[UR4][R14.64+0x4] ;  /* 0x000004040e1a7981 */ /* 0x000ee8000c1e1900 */
[----:B------:R-:W4:Y:S01]  /*0510*/  LDG.E R27, desc[UR4][R14.64+0x8] ;  /* 0x000008040e1b7981 */ /* 0x000f22000c1e1900 */
[C---:B------:R-:W-:Y:S01]  /*0520*/  ISETP.GE.AND P2, PT, R18.reuse, UR9, PT ;  /* 0x0000000912007c0c */ /* 0x040fe2000bf46270 */
[----:B------:R-:W-:-:S02]  /*0530*/  VIADD R22, R18, 0x4 ;  /* 0x0000000412167836 */ /* 0x000fc40000000000 */
[----:B------:R-:W-:Y:S01]  /*0540*/  VIADD R23, R18, 0x1 ;  /* 0x0000000112177836 */ /* 0x000fe20000000000 */
[----:B------:R-:W-:Y:S01]  /*0550*/  FSEL R29, RZ, 1, P2 ;  /* 0x3f800000ff1d7808 */ /* 0x000fe20001000000 */
[----:B------:R0:W4:Y:S01]  /*0560*/  LDG.E R28, desc[UR4][R14.64+0xc] ;  /* 0x00000c040e1c7981 */ /* 0x000122000c1e1900 */
[----:B------:R-:W-:Y:S02]  /*0570*/  IADD3 R17, P2, PT, R19, R22, RZ ;  /* 0x0000001613117210 */ /* 0x000fe40007f5e0ff */
[----:B------:R-:W-:-:S03]  /*0580*/  ISETP.GE.AND P3, PT, R23, UR9, PT ;  /* 0x0000000917007c0c */ /* 0x000fc6000bf66270 */
[----:B------:R-:W-:Y:S01]  /*0590*/  IMAD.X R24, RZ, RZ, R13, P2 ;  /* 0x000000ffff187224 */ /* 0x000fe200010e060d */
[----:B0-----:R-:W-:Y:S02]  /*05a0*/  FSEL R15, RZ, 1, P3 ;  /* 0x3f800000ff0f7808 */ /* 0x001fe40001800000 */
[----:B------:R-:W-:-:S04]  /*05b0*/  IADD3 R14, PT, PT, R18, 0x2, RZ ;  /* 0x00000002120e7810 */ /* 0x000fc80007ffe0ff */
[----:B------:R-:W-:-:S04]  /*05c0*/  ISETP.GE.AND P3, PT, R14, UR9, PT ;  /* 0x000000090e007c0c */ /* 0x000fc8000bf66270 */
[----:B------:R-:W-:Y:S01]  /*05d0*/  FSEL R14, RZ, 1, P3 ;  /* 0x3f800000ff0e7808 */ /* 0x000fe20001800000 */
[----:B--2---:R-:W-:Y:S01]  /*05e0*/  FMUL R29, R29, R16 ;  /* 0x000000101d1d7220 */ /* 0x004fe20000400000 */
[----:B------:R-:W-:-:S04]  /*05f0*/  LEA R16, P2, R17, UR10, 0x2 ;  /* 0x0000000a11107c11 */ /* 0x000fc8000f8410ff */
[----:B------:R-:W-:Y:S01]  /*0600*/  LEA.HI.X R17, R17, UR11, R24, 0x2, P2 ;  /* 0x0000000b11117c11 */ /* 0x000fe200090f1418 */
[----:B---3--:R-:W-:Y:S01]  /*0610*/  FMUL R15, R26, R15 ;  /* 0x0000000f1a0f7220 */ /* 0x008fe20000400000 */
[----:B------:R-:W-:Y:S01]  /*0620*/  ISETP.GE.AND P2, PT, R22, UR9, PT ;  /* 0x0000000916007c0c */ /* 0x000fe2000bf46270 */
[----:B------:R-:W-:Y:S01]  /*0630*/  VIADD R26, R18, 0x3 ;  /* 0x00000003121a7836 */ /* 0x000fe20000000000 */
[----:B------:R0:W-:Y:S04]  /*0640*/  STS [R20+-0x8], R29 ;  /* 0xfffff81d14007388 */ /* 0x0001e80000000800 */
[----:B------:R-:W2:Y:S01]  /*0650*/  LDG.E R22, desc[UR4][R16.64+0x8] ;  /* 0x0000080410167981 */ /* 0x000ea2000c1e1900 */
[----:B------:R-:W-:Y:S01]  /*0660*/  ISETP.GE.AND P3, PT, R26, UR9, PT ;  /* 0x000000091a007c0c */ /* 0x000fe2000bf66270 */
[----:B------:R-:W-:-:S02]  /*0670*/  VIADD R26, R18, 0x8 ;  /* 0x00000008121a7836 */ /* 0x000fc40000000000 */
[----:B------:R-:W3:Y:S04]  /*0680*/  LDG.E R24, desc[UR4][R16.64] ;  /* 0x0000000410187981 */ /* 0x000ee8000c1e1900 */
[----:B------:R-:W3:Y:S01]  /*0690*/  LDG.E R25, desc[UR4][R16.64+0x4] ;  /* 0x0000040410197981 */ /* 0x000ee2000c1e1900 */
[----:B0-----:R-:W-:Y:S02]  /*06a0*/  FSEL R29, RZ, 1, P3 ;  /* 0x3f800000ff1d7808 */ /* 0x001fe40001800000 */
[----:B------:R-:W-:Y:S01]  /*06b0*/  ISETP.GE.AND P3, PT, R26, UR9, PT ;  /* 0x000000091a007c0c */ /* 0x000fe2000bf66270 */
[----:B------:R0:W3:Y:S01]  /*06c0*/  LDG.E R23, desc[UR4][R16.64+0xc] ;  /* 0x00000c0410177981 */ /* 0x0000e2000c1e1900 */
[----:B------:R-:W-:Y:S01]  /*06d0*/  IADD3 R26, P4, PT, R19, R26, RZ ;  /* 0x0000001a131a7210 */ /* 0x000fe20007f9e0ff */
[----:B----4-:R-:W-:-:S02]  /*06e0*/  FMUL R27, R27, R14 ;  /* 0x0000000e1b1b7220 */ /* 0x010fc40000400000 */
[----:B------:R1:W-:Y:S02]  /*06f0*/  STS [R20+-0x4], R15 ;  /* 0xfffffc0f14007388 */ /* 0x0003e40000000800 */
[----:B0-----:R-:W-:Y:S01]  /*0700*/  IMAD.X R17, RZ, RZ, R13, P4 ;  /* 0x000000ffff117224 */ /* 0x001fe200020e060d */
[----:B------:R-:W-:-:S04]  /*0710*/  LEA R14, P4, R26, UR10, 0x2 ;  /* 0x0000000a1a0e7c11 */ /* 0x000fc8000f8810ff */
[----:B-1----:R-:W-:-:S05]  /*0720*/  LEA.HI.X R15, R26, UR11, R17, 0x2, P4 ;  /* 0x0000000b1a0f7c11 */ /* 0x002fca000a0f1411 */
[----:B------:R-:W4:Y:S01]  /*0730*/  LDG.E R16, desc[UR4][R14.64] ;  /* 0x000000040e107981 */ /* 0x000f22000c1e1900 */
[----:B------:R-:W-:-:S04]  /*0740*/  IADD3 R17, PT, PT, R18, 0x5, RZ ;  /* 0x0000000512117810 */ /* 0x000fc80007ffe0ff */
[----:B------:R-:W-:Y:S01]  /*0750*/  ISETP.GE.AND P4, PT, R17, UR9, PT ;  /* 0x0000000911007c0c */ /* 0x000fe2000bf86270 */
[----:B------:R-:W-:Y:S02]  /*0760*/  VIADD R17, R18, 0x6 ;  /* 0x0000000612117836 */ /* 0x000fe40000000000 */
[----:B------:R-:W-:Y:S01]  /*0770*/  FMUL R29, R28, R29 ;  /* 0x0000001d1c1d7220 */ /* 0x000fe20000400000 */
[----:B------:R0:W-:Y:S02]  /*0780*/  STS [R20], R27 ;  /* 0x0000001b14007388 */ /* 0x0001e40000000800 */
[----:B------:R-:W-:Y:S02]  /*0790*/  ISETP.GE.AND P5, PT, R17, UR9, PT ;  /* 0x0000000911007c0c */ /* 0x000fe4000bfa6270 */
[----:B------:R1:W-:Y:S02]  /*07a0*/  STS [R20+0x4], R29 ;  /* 0x0000041d14007388 */ /* 0x0003e40000000800 */
[----:B0-----:R-:W-:Y:S01]  /*07b0*/  FSEL R27, RZ, 1, P5 ;  /* 0x3f800000ff1b7808 */ /* 0x001fe20002800000 */
[----:B-1----:R-:W-:Y:S01]  /*07c0*/  VIADD R29, R18, 0xc ;  /* 0x0000000c121d7836 */ /* 0x002fe20000000000 */
[----:B------:R-:W-:-:S02]  /*07d0*/  FSEL R17, RZ, 1, P2 ;  /* 0x3f800000ff117808 */ /* 0x000fc40001000000 */
[----:B------:R-:W-:Y:S02]  /*07e0*/  FSEL R28, RZ, 1, P4 ;  /* 0x3f800000ff1c7808 */ /* 0x000fe40002000000 */
[----:B------:R-:W-:Y:S02]  /*07f0*/  ISETP.GE.AND P2, PT, R29, UR9, PT ;  /* 0x000000091d007c0c */ /* 0x000fe4000bf46270 */
[----:B------:R-:W-:Y:S01]  /*0800*/  IADD3 R29, P5, PT, R19, R29, RZ ;  /* 0x0000001d131d7210 */ /* 0x000fe20007fbe0ff */
[----:B--2---:R-:W-:Y:S01]  /*0810*/  FMUL R27, R22, R27 ;  /* 0x0000001b161b7220 */ /* 0x004fe20000400000 */
[----:B------:R-:W-:Y:S02]  /*0820*/  VIADD R22, R18, 0x7 ;  /* 0x0000000712167836 */ /* 0x000fe40000000000 */
[----:B---3--:R-:W-:-:S03]  /*0830*/  FMUL R26, R24, R17 ;  /* 0x00000011181a7220 */ /* 0x008fc60000400000 */
[----:B------:R-:W-:Y:S01]  /*0840*/  ISETP.GE.AND P4, PT, R22, UR9, PT ;  /* 0x0000000916007c0c */ /* 0x000fe2000bf86270 */
[----:B------:R-:W2:Y:S01]  /*0850*/  LDG.E R24, desc[UR4][R14.64+0x4] ;  /* 0x000004040e187981 */ /* 0x000ea2000c1e1900 */
[----:B------:R-:W-:Y:S01]  /*0860*/  FMUL R28, R25, R28 ;  /* 0x0000001c191c7220 */ /* 0x000fe20000400000 */
[----:B------:R-:W-:Y:S02]  /*0870*/  IADD3.X R22, PT, PT, RZ, R13, RZ, P5, !PT ;  /* 0x0000000dff167210 */ /* 0x000fe40002ffe4ff */
[----:B------:R-:W3:Y:S04]  /*0880*/  LDG.E R17, desc[UR4][R14.64+0x8] ;  /* 0x000008040e117981 */ /* 0x000ee8000c1e1900 */
[----:B------:R0:W3:Y:S02]  /*0890*/  LDG.E R25, desc[UR4][R14.64+0xc] ;  /* 0x00000c040e197981 */ /* 0x0000e4000c1e1900 */
[----:B0-----:R-:W-:-:S04]  /*08a0*/  LEA R14, P5, R29, UR10, 0x2 ;  /* 0x0000000a1d0e7c11 */ /* 0x001fc8000f8a10ff */
[----:B------:R-:W-:Y:S02]  /*08b0*/  LEA.HI.X R15, R29, UR11, R22, 0x2, P5 ;  /* 0x0000000b1d0f7c11 */ /* 0x000fe4000a8f1416 */
[----:B------:R-:W-:-:S05]  /*08c0*/  FSEL R22, RZ, 1, P4 ;  /* 0x3f800000ff167808 */ /* 0x000fca0002000000 */
[----:B------:R-:W-:Y:S02]  /*08d0*/  FMUL R29, R23, R22 ;  /* 0x00000016171d7220 */ /* 0x000fe40000400000 */
[----:B------:R-:W3:Y:S01]  /*08e0*/  LDG.E R22, desc[UR4][R14.64] ;  /* 0x000000040e167981 */ /* 0x000ee2000c1e1900 */
[----:B------:R-:W-:-:S03]  /*08f0*/  FSEL R23, RZ, 1, P3 ;  /* 0x3f800000ff177808 */ /* 0x000fc60001800000 */
[----:B------:R4:W-:Y:S04]  /*0900*/  STS [R20+0xc], R28 ;  /* 0x00000c1c14007388 */ /* 0x0009e80000000800 */
[----:B------:R0:W-:Y:S01]  /*0910*/  STS [R20+0x8], R26 ;  /* 0x0000081a14007388 */ /* 0x0001e20000000800 */
[----:B----4-:R-:W-:-:S03]  /*0920*/  FMUL R28, R16, R23 ;  /* 0x00000017101c7220 */ /* 0x010fc60000400000 */
[----:B------:R-:W4:Y:S04]  /*0930*/  LDG.E R23, desc[UR4][R14.64+0x4] ;  /* 0x000004040e177981 */ /* 0x000f28000c1e1900 */
[----:B------:R-:W4:Y:S04]  /*0940*/  LDG.E R16, desc[UR4][R14.64+0x8] ;  /* 0x000008040e107981 */ /* 0x000f28000c1e1900 */
[----:B0-----:R0:W4:Y:S04]  /*0950*/  LDG.E R26, desc[UR4][R14.64+0xc] ;  /* 0x00000c040e1a7981 */ /* 0x001128000c1e1900 */
[----:B------:R1:W-:Y:S02]  /*0960*/  STS [R20+0x10], R27 ;  /* 0x0000101b14007388 */ /* 0x0003e40000000800 */
[----:B-1----:R-:W-:-:S05]  /*0970*/  VIADD R27, R18, 0x9 ;  /* 0x00000009121b7836 */ /* 0x002fca0000000000 */
[----:B------:R-:W-:Y:S01]  /*0980*/  ISETP.GE.AND P5, PT, R27, UR9, PT ;  /* 0x000000091b007c0c */ /* 0x000fe2000bfa6270 */
[----:B------:R-:W-:-:S05]  /*0990*/  VIADD R27, R18, 0xa ;  /* 0x0000000a121b7836 */ /* 0x000fca0000000000 */
[----:B------:R-:W-:Y:S01]  /*09a0*/  ISETP.GE.AND P6, PT, R27, UR9, PT ;  /* 0x000000091b007c0c */ /* 0x000fe2000bfc6270 */
[----:B------:R-:W-:-:S05]  /*09b0*/  VIADD R27, R18, 0xb ;  /* 0x0000000b121b7836 */ /* 0x000fca0000000000 */
[----:B------:R-:W-:Y:S02]  /*09c0*/  ISETP.GE.AND P4, PT, R27, UR9, PT ;  /* 0x000000091b007c0c */ /* 0x000fe4000bf86270 */
[----:B------:R-:W-:-:S04]  /*09d0*/  IADD3 R27, PT, PT, R18, 0xd, RZ ;  /* 0x0000000d121b7810 */ /* 0x000fc80007ffe0ff */
[----:B------:R-:W-:Y:S02]  /*09e0*/  ISETP.GE.AND P3, PT, R27, UR9, PT ;  /* 0x000000091b007c0c */ /* 0x000fe4000bf66270 */
[----:B------:R-:W-:Y:S02]  /*09f0*/  FSEL R27, RZ, 1, P5 ;  /* 0x3f800000ff1b7808 */ /* 0x000fe40002800000 */
[----:B0-----:R-:W-:Y:S02]  /*0a00*/  FSEL R14, RZ, 1, P6 ;  /* 0x3f800000ff0e7808 */ /* 0x001fe40003000000 */
[----:B------:R-:W-:Y:S01]  /*0a10*/  FSEL R15, RZ, 1, P2 ;  /* 0x3f800000ff0f7808 */ /* 0x000fe20001000000 */
[----:B------:R0:W-:Y:S04]  /*0a20*/  STS [R20+0x14], R29 ;  /* 0x0000141d14007388 */ /* 0x0001e80000000800 */
[----:B------:R-:W-:Y:S01]  /*0a30*/  STS [R20+0x18], R28 ;  /* 0x0000181c14007388 */ /* 0x000fe20000000800 */
[----:B--2---:R-:W-:Y:S01]  /*0a40*/  FMUL R27, R24, R27 ;  /* 0x0000001b181b7220 */ /* 0x004fe20000400000 */
[----:B------:R-:W-:-:S02]  /*0a50*/  VIADD R24, R18, 0xf ;  /* 0x0000000f12187836 */ /* 0x000fc40000000000 */
[----:B---3--:R-:W-:Y:S01]  /*0a60*/  FMUL R17, R17, R14 ;  /* 0x0000000e11117220 */ /* 0x008fe20000400000 */
[----:B------:R-:W-:Y:S02]  /*0a70*/  VIADD R14, R18, 0xe ;  /* 0x0000000e120e7836 */ /* 0x000fe40000000000 */
[----:B------:R-:W-:Y:S01]  /*0a80*/  ISETP.GE.AND P2, PT, R24, UR9, PT ;  /* 0x0000000918007c0c */ /* 0x000fe2000bf46270 */
[----:B------:R-:W-:Y:S02]  /*0a90*/  VIADD R18, R18, 0x10 ;  /* 0x0000001012127836 */ /* 0x000fe40000000000 */
[----:B------:R-:W-:Y:S02]  /*0aa0*/  ISETP.GE.AND P5, PT, R14, UR9, PT ;  /* 0x000000090e007c0c */ /* 0x000fe4000bfa6270 */
[----:B------:R-:W-:Y:S02]  /*0ab0*/  FSEL R14, RZ, 1, P4 ;  /* 0x3f800000ff0e7808 */ /* 0x000fe40002000000 */
[----:B0-----:R-:W-:-:S03]  /*0ac0*/  FSEL R29, RZ, 1, P5 ;  /* 0x3f800000ff1d7808 */ /* 0x001fc60002800000 */
[----:B------:R-:W-:Y:S01]  /*0ad0*/  FMUL R25, R25, R14 ;  /* 0x0000000e19197220 */ /* 0x000fe20000400000 */
[----:B------:R-:W-:Y:S01]  /*0ae0*/  FSEL R14, RZ, 1, P3 ;  /* 0x3f800000ff0e7808 */ /* 0x000fe20001800000 */
[----:B------:R0:W-:Y:S01]  /*0af0*/  STS [R20+0x20], R17 ;  /* 0x0000201114007388 */ /* 0x0001e20000000800 */
[----:B------:R-:W-:Y:S01]  /*0b00*/  FMUL R15, R22, R15 ;  /* 0x0000000f160f7220 */ /* 0x000fe20000400000 */
[----:B------:R-:W-:Y:S02]  /*0b10*/  FSEL R22, RZ, 1, P2 ;  /* 0x3f800000ff167808 */ /* 0x000fe40001000000 */
[----:B------:R-:W-:Y:S01]  /*0b20*/  ISETP.GE.AND P2, PT, R18, R21, PT ;  /* 0x000000151200720c */ /* 0x000fe20003f46270 */
[----:B------:R-:W-:Y:S04]  /*0b30*/  STS [R20+0x1c], R27 ;  /* 0x00001c1b14007388 */ /* 0x000fe80000000800 */
[----:B------:R-:W-:Y:S01]  /*0b40*/  STS [R20+0x24], R25 ;  /* 0x0000241914007388 */ /* 0x000fe20000000800 */
[----:B----4-:R-:W-:Y:S01]  /*0b50*/  FMUL R23, R23, R14 ;  /* 0x0000000e17177220 */ /* 0x010fe20000400000 */
[----:B------:R-:W-:Y:S01]  /*0b60*/  FMUL R29, R16, R29 ;  /* 0x0000001d101d7220 */ /* 0x000fe20000400000 */
[----:B0-----:R-:W-:Y:S01]  /*0b70*/  FMUL R17, R26, R22 ;  /* 0x000000161a117220 */ /* 0x001fe20000400000 */
[----:B------:R-:W-:Y:S04]  /*0b80*/  STS [R20+0x28], R15 ;  /* 0x0000280f14007388 */ /* 0x000fe80000000800 */
[----:B------:R-:W-:Y:S04]  /*0b90*/  STS [R20+0x2c], R23 ;  /* 0x00002c1714007388 */ /* 0x000fe80000000800 */
[----:B------:R-:W-:Y:S04]  /*0ba0*/  STS [R20+0x30], R29 ;  /* 0x0000301d14007388 */ /* 0x000fe80000000800 */
[----:B------:R0:W-:Y:S02]  /*0bb0*/  STS [R20+0x34], R17 ;  /* 0x0000341114007388 */ /* 0x0001e40000000800 */
[----:B0-----:R-:W-:Y:S01]  /*0bc0*/  IADD3 R20, PT, PT, R20, 0x40, RZ ;  /* 0x0000004014147810 */ /* 0x001fe20007ffe0ff */
[----:B------:R-:W-:Y:S06]  /*0bd0*/  @!P2 BRA `(.L_x_8) ;  /* 0xfffffff80034a947 */ /* 0x000fec000383ffff */
.L_x_7:
[----:B------:R-:W-:Y:S05]  /*0be0*/  BSYNC.RECONVERGENT B1 ;  /* 0x0000000000017941 */ /* 0x000fea0003800200 */
.L_x_6:
[----:B------:R-:W-:Y:S01]  /*0bf0*/  IMAD.IADD R14, R9, 0x1, -R18 ;  /* 0x00000001090e7824 */ /* 0x000fe200078e0a12 */
[----:B------:R-:W-:Y:S04]  /*0c00*/  BSSY.RECONVERGENT B1, `(.L_x_9) ;  /* 0x000003e000017945 */ /* 0x000fe80003800200 */
[----:B------:R-:W-:-:S13]  /*0c10*/  ISETP.GT.AND P2, PT, R14, 0x4, PT ;  /* 0x000000040e00780c */ /* 0x000fda0003f44270 */
[----:B------:R-:W-:Y:S05]  /*0c20*/  @!P2 BRA `(.L_x_10) ;  /* 0x0000000000eca947 */ /* 0x000fea0003800000 */
[----:B------:R-:W0:Y:S01]  /*0c30*/  LDCU.64 UR6, c[0x0][0x390] ;  /* 0x00007200ff0677ac */ /* 0x000e220008000a00 */
[----:B------:R-:W-:-:S05]  /*0c40*/  IADD3 R15, P0, PT, R19, R18, RZ ;  /* 0x00000012130f7210 */ /* 0x000fca0007f1e0ff */
[----:B------:R-:W-:Y:S01]  /*0c50*/  IMAD.X R16, RZ, RZ, R13, P0 ;  /* 0x000000ffff107224 */ /* 0x000fe200000e060d */
[----:B0-----:R-:W-:-:S04]  /*0c60*/  LEA R14, P0, R15, UR6, 0x2 ;  /* 0x000000060f0e7c11 */ /* 0x001fc8000f8010ff */
[----:B------:R-:W-:-:S05]  /*0c70*/  LEA.HI.X R15, R15, UR7, R16, 0x2, P0 ;  /* 0x000000070f0f7c11 */ /* 0x000fca00080f1410 */
[----:B------:R-:W2:Y:S01]  /*0c80*/  LDG.E R25, desc[UR4][R14.64] ;  /* 0x000000040e197981 */ /* 0x000ea2000c1e1900 */
[----:B------:R-:W-:-:S03]  /*0c90*/  VIADD R22, R18, 0x4 ;  /* 0x0000000412167836 */ /* 0x000fc60000000000 */
[----:B------:R-:W3:Y:S02]  /*0ca0*/  LDG.E R23, desc[UR4][R14.64+0x4] ;  /* 0x000004040e177981 */ /* 0x000ee4000c1e1900 */
[----:B------:R-:W-:Y:S02]  /*0cb0*/  IADD3 R17, P2, PT, R19, R22, RZ ;  /* 0x0000001613117210 */ /* 0x000fe40007f5e0ff */
[----:B------:R-:W-:Y:S01]  /*0cc0*/  ISETP.GE.AND P0, PT, R18, UR9, PT ;  /* 0x0000000912007c0c */ /* 0x000fe2000bf06270 */
[----:B------:R-:W4:Y:S01]  /*0cd0*/  LDG.E R21, desc[UR4][R14.64+0x8] ;  /* 0x000008040e157981 */ /* 0x000f22000c1e1900 */
[----:B------:R-:W-:Y:S02]  /*0ce0*/  IADD3.X R28, PT, PT, RZ, R13, RZ, P2, !PT ;  /* 0x0000000dff1c7210 */ /* 0x000fe400017fe4ff */
[----:B------:R-:W-:Y:S01]  /*0cf0*/  LEA R16, P2, R17, UR6, 0x2 ;  /* 0x0000000611107c11 */ /* 0x000fe2000f8410ff */
[----:B------:R0:W4:Y:S01]  /*0d00*/  LDG.E R24, desc[UR4][R14.64+0xc] ;  /* 0x00000c040e187981 */ /* 0x000122000c1e1900 */
[----:B------:R-:W-:-:S02]  /*0d10*/  FSEL R26, RZ, 1, P0 ;  /* 0x3f800000ff1a7808 */ /* 0x000fc40000000000 */
[----:B------:R-:W-:-:S05]  /*0d20*/  LEA.HI.X R17, R17, UR7, R28, 0x2, P2 ;  /* 0x0000000711117c11 */ /* 0x000fca00090f141c */
[----:B------:R-:W4:Y:S04]  /*0d30*/  LDG.E R27, desc[UR4][R16.64+0x4] ;  /* 0x00000404101b7981 */ /* 0x000f28000c1e1900 */
[----:B------:R-:W4:Y:S01]  /*0d40*/  LDG.E R28, desc[UR4][R16.64+0xc] ;  /* 0x00000c04101c7981 */ /* 0x000f22000c1e1900 */
[----:B0-----:R-:W-:Y:S01]  /*0d50*/  VIADD R14, R18, 0x2 ;  /* 0x00000002120e7836 */ /* 0x001fe20000000000 */
[----:B------:R-:W-:Y:S01]  /*0d60*/  ISETP.GE.AND P2, PT, R22, UR9, PT ;  /* 0x0000000916007c0c */ /* 0x000fe2000bf46270 */
[----:B------:R-:W-:Y:S02]  /*0d70*/  VIADD R22, R18, 0x1 ;  /* 0x0000000112167836 */ /* 0x000fe40000000000 */
[----:B--2---:R-:W-:Y:S02]  /*0d80*/  FMUL R29, R25, R26 ;  /* 0x0000001a191d7220 */ /* 0x004fe40000400000 */
[----:B------:R-:W2:Y:S04]  /*0d90*/  LDG.E R26, desc[UR4][R16.64] ;  /* 0x00000004101a7981 */ /* 0x000ea8000c1e1900 */
[----:B------:R0:W2:Y:S01]  /*0da0*/  LDG.E R25, desc[UR4][R16.64+0x8] ;  /* 0x0000080410197981 */ /* 0x0000a2000c1e1900 */
[----:B------:R-:W-:-:S02]  /*0db0*/  ISETP.GE.AND P4, PT, R14, UR9, PT ;  /* 0x000000090e007c0c */ /* 0x000fc4000bf86270 */
[----:B------:R-:W-:Y:S02]  /*0dc0*/  IADD3 R14, PT, PT, R18, 0x5, RZ ;  /* 0x00000005120e7810 */ /* 0x000fe40007ffe0ff */
[----:B------:R-:W-:Y:S01]  /*0dd0*/  ISETP.GE.AND P3, PT, R22, UR9, PT ;  /* 0x0000000916007c0c */ /* 0x000fe2000bf66270 */
[----:B------:R-:W-:Y:S01]  /*0de0*/  VIADD R15, R18, 0x3 ;  /* 0x00000003120f7836 */ /* 0x000fe20000000000 */
[----:B------:R-:W-:Y:S02]  /*0df0*/  ISETP.GE.AND P0, PT, R14, UR9, PT ;  /* 0x000000090e007c0c */ /* 0x000fe4000bf06270 */
[----:B------:R-:W-:Y:S02]  /*0e00*/  FSEL R14, RZ, 1, P3 ;  /* 0x3f800000ff0e7808 */ /* 0x000fe40001800000 */
[----:B------:R-:W-:Y:S01]  /*0e10*/  ISETP.GE.AND P5, PT, R15, UR9, PT ;  /* 0x000000090f007c0c */ /* 0x000fe2000bfa6270 */
[C---:B------:R-:W-:Y:S02]  /*0e20*/  VIADD R15, R18.reuse, 0x6 ;  /* 0x00000006120f7836 */ /* 0x040fe40000000000 */
[----:B---3--:R-:W-:Y:S01]  /*0e30*/  FMUL R23, R23, R14 ;  /* 0x0000000e17177220 */ /* 0x008fe20000400000 */
[----:B------:R-:W-:Y:S01]  /*0e40*/  VIADD R14, R18, 0x7 ;  /* 0x00000007120e7836 */ /* 0x000fe20000000000 */
[----:B0-----:R-:W-:-:S02]  /*0e50*/  FSEL R16, RZ, 1, P4 ;  /* 0x3f800000ff107808 */ /* 0x001fc40002000000 */
[----:B------:R-:W-:Y:S02]  /*0e60*/  ISETP.GE.AND P3, PT, R15, UR9, PT ;  /* 0x000000090f007c0c */ /* 0x000fe4000bf66270 */
[----:B------:R-:W-:Y:S01]  /*0e70*/  ISETP.GE.AND P4, PT, R14, UR9, PT ;  /* 0x000000090e007c0c */ /* 0x000fe2000bf86270 */
[----:B------:R0:W-:Y:S01]  /*0e80*/  STS [R20+-0x8], R29 ;  /* 0xfffff81d14007388 */ /* 0x0001e20000000800 */
[----:B----4-:R-:W-:Y:S01]  /*0e90*/  FMUL R21, R21, R16 ;  /* 0x0000001015157220 */ /* 0x010fe20000400000 */
[----:B------:R-:W-:Y:S02]  /*0ea0*/  FSEL R15, RZ, 1, P5 ;  /* 0x3f800000ff0f7808 */ /* 0x000fe40002800000 */
[----:B------:R-:W-:Y:S02]  /*0eb0*/  FSEL R17, RZ, 1, P2 ;  /* 0x3f800000ff117808 */ /* 0x000fe40001000000 */
[----:B------:R-:W-:Y:S02]  /*0ec0*/  FSEL R14, RZ, 1, P0 ;  /* 0x3f800000ff0e7808 */ /* 0x000fe40000000000 */
[----:B------:R-:W-:-:S02]  /*0ed0*/  FSEL R16, RZ, 1, P3 ;  /* 0x3f800000ff107808 */ /* 0x000fc40001800000 */
[----:B0-----:R-:W-:Y:S01]  /*0ee0*/  FSEL R29, RZ, 1, P4 ;  /* 0x3f800000ff1d7808 */ /* 0x001fe20002000000 */
[----:B------:R-:W-:Y:S01]  /*0ef0*/  FMUL R15, R24, R15 ;  /* 0x0000000f180f7220 */ /* 0x000fe20000400000 */
[----:B------:R-:W-:-:S03]  /*0f00*/  FMUL R27, R27, R14 ;  /* 0x0000000e1b1b7220 */ /* 0x000fc60000400000 */
[----:B------:R-:W-:Y:S01]  /*0f10*/  FMUL R29, R28, R29 ;  /* 0x0000001d1c1d7220 */ /* 0x000fe20000400000 */
[----:B------:R-:W-:Y:S01]  /*0f20*/  STS [R20+-0x4], R23 ;  /* 0xfffffc1714007388 */ /* 0x000fe20000000800 */
[----:B------:R-:W-:Y:S01]  /*0f30*/  PLOP3.LUT P0, PT, PT, PT, PT, 0x8, 0x80 ;  /* 0x000000000080781c */ /* 0x000fe20003f0e170 */
[----:B------:R-:W-:Y:S02]  /*0f40*/  VIADD R18, R18, 0x8 ;  /* 0x0000000812127836 */ /* 0x000fe40000000000 */
[----:B------:R-:W-:Y:S04]  /*0f50*/  STS [R20], R21 ;  /* 0x0000001514007388 */ /* 0x000fe80000000800 */
[----:B------:R-:W-:Y:S04]  /*0f60*/  STS [R20+0x4], R15 ;  /* 0x0000040f14007388 */ /* 0x000fe80000000800 */
[----:B------:R-:W-:Y:S04]  /*0f70*/  STS [R20+0xc], R27 ;  /* 0x00000c1b14007388 */ /* 0x000fe80000000800 */
[----:B------:R-:W-:Y:S01]  /*0f80*/  STS [R20+0x14], R29 ;  /* 0x0000141d14007388 */ /* 0x000fe20000000800 */
[----:B--2---:R-:W-:Y:S01]  /*0f90*/  FMUL R17, R26, R17 ;  /* 0x000000111a117220 */ /* 0x004fe20000400000 */
[----:B------:R-:W-:-:S04]  /*0fa0*/  FMUL R25, R25, R16 ;  /* 0x0000001019197220 */ /* 0x000fc80000400000 */
[----:B------:R-:W-:Y:S04]  /*0fb0*/  STS [R20+0x8], R17 ;  /* 0x0000081114007388 */ /* 0x000fe80000000800 */
[----:B------:R0:W-:Y:S02]  /*0fc0*/  STS [R20+0x10], R25 ;  /* 0x0000101914007388 */ /* 0x0001e40000000800 */
[----:B0-----:R-:W-:-:S07]  /*0fd0*/  IADD3 R20, PT, PT, R20, 0x20, RZ ;  /* 0x0000002014147810 */ /* 0x001fce0007ffe0ff */
.L_x_10:
[----:B------:R-:W-:Y:S05]  /*0fe0*/  BSYNC.RECONVERGENT B1 ;  /* 0x0000000000017941 */ /* 0x000fea0003800200 */
.L_x_9:
[----:B------:R-:W-:-:S13]  /*0ff0*/  ISETP.LT.OR P0, PT, R18, R9, P0 ;  /* 0x000000091200720c */ /* 0x000fda0000701670 */
[----:B------:R-:W-:Y:S05]  /*1000*/  @!P0 BRA `(.L_x_5) ;  /* 0x0000000000708947 */ /* 0x000fea0003800000 */
[----:B------:R-:W0:Y:S01]  /*1010*/  LDCU.64 UR6, c[0x0][0x390] ;  /* 0x00007200ff0677ac */ /* 0x000e220008000a00 */
[----:B------:R-:W-:-:S05]  /*1020*/  IADD3 R19, P0, PT, R19, R18, RZ ;  /* 0x0000001213137210 */ /* 0x000fca0007f1e0ff */
[----:B------:R-:W-:Y:S01]  /*1030*/  IMAD.X R16, RZ, RZ, R13, P0 ;  /* 0x000000ffff107224 */ /* 0x000fe200000e060d */
[----:B0-----:R-:W-:-:S04]  /*1040*/  LEA R14, P0, R19, UR6, 0x2 ;  /* 0x00000006130e7c11 */ /* 0x001fc8000f8010ff */
[----:B------:R-:W-:-:S05]  /*1050*/  LEA.HI.X R15, R19, UR7, R16, 0x2, P0 ;  /* 0x00000007130f7c11 */ /* 0x000fca00080f1410 */
[----:B------:R-:W2:Y:S04]  /*1060*/  LDG.E R13, desc[UR4][R14.64] ;  /* 0x000000040e0d7981 */ /* 0x000ea8000c1e1900 */
[----:B------:R-:W3:Y:S04]  /*1070*/  LDG.E R17, desc[UR4][R14.64+0x4] ;  /* 0x000004040e117981 */ /* 0x000ee8000c1e1900 */
[----:B------:R-:W4:Y:S04]  /*1080*/  LDG.E R19, desc[UR4][R14.64+0x8] ;  /* 0x000008040e137981 */ /* 0x000f28000c1e1900 */
[----:B------:R0:W4:Y:S01]  /*1090*/  LDG.E R23, desc[UR4][R14.64+0xc] ;  /* 0x00000c040e177981 */ /* 0x000122000c1e1900 */
[C---:B------:R-:W-:Y:S01]  /*10a0*/  VIADD R16, R18.reuse, 0x1 ;  /* 0x0000000112107836 */ /* 0x040fe20000000000 */
[C---:B------:R-:W-:Y:S01]  /*10b0*/  IADD3 R22, PT, PT, R18.reuse, 0x3, RZ ;  /* 0x0000000312167810 */ /* 0x040fe20007ffe0ff */
[C---:B------:R-:W-:Y:S01]  /*10c0*/  VIADD R21, R18.reuse, 0x2 ;  /* 0x0000000212157836 */ /* 0x040fe20000000000 */
[----:B------:R-:W-:-:S02]  /*10d0*/  ISETP.GE.AND P0, PT, R18, UR9, PT ;  /* 0x0000000912007c0c */ /* 0x000fc4000bf06270 */
[----:B------:R-:W-:Y:S02]  /*10e0*/  ISETP.GE.AND P2, PT, R16, UR9, PT ;  /* 0x0000000910007c0c */ /* 0x000fe4000bf46270 */
[----:B------:R-:W-:Y:S02]  /*10f0*/  ISETP.GE.AND P3, PT, R21, UR9, PT ;  /* 0x0000000915007c0c */ /* 0x000fe4000bf66270 */
[----:B------:R-:W-:Y:S02]  /*1100*/  ISETP.GE.AND P4, PT, R22, UR9, PT ;  /* 0x0000000916007c0c */ /* 0x000fe4000bf86270 */
[----:B------:R-:W-:Y:S02]  /*1110*/  FSEL R16, RZ, 1, P0 ;  /* 0x3f800000ff107808 */ /* 0x000fe40000000000 */
[----:B------:R-:W-:Y:S02]  /*1120*/  FSEL R18, RZ, 1, P2 ;  /* 0x3f800000ff127808 */ /* 0x000fe40001000000 */
[----:B------:R-:W-:-:S02]  /*1130*/  FSEL R22, RZ, 1, P3 ;  /* 0x3f800000ff167808 */ /* 0x000fc40001800000 */
[----:B0-----:R-:W-:Y:S01]  /*1140*/  FSEL R14, RZ, 1, P4 ;  /* 0x3f800000ff0e7808 */ /* 0x001fe20002000000 */
[----:B--2---:R-:W-:Y:S01]  /*1150*/  FMUL R13, R13, R16 ;  /* 0x000000100d0d7220 */ /* 0x004fe20000400000 */
[----:B---3--:R-:W-:-:S04]  /*1160*/  FMUL R17, R17, R18 ;  /* 0x0000001211117220 */ /* 0x008fc80000400000 */
[----:B------:R0:W-:Y:S01]  /*1170*/  STS [R20+-0x8], R13 ;  /* 0xfffff80d14007388 */ /* 0x0001e20000000800 */
[----:B----4-:R-:W-:-:S03]  /*1180*/  FMUL R19, R19, R22 ;  /* 0x0000001613137220 */ /* 0x010fc60000400000 */
[----:B------:R0:W-:Y:S01]  /*1190*/  STS [R20+-0x4], R17 ;  /* 0xfffffc1114007388 */ /* 0x0001e20000000800 */
[----:B------:R-:W-:-:S03]  /*11a0*/  FMUL R23, R23, R14 ;  /* 0x0000000e17177220 */ /* 0x000fc60000400000 */
[----:B------:R0:W-:Y:S04]  /*11b0*/  STS [R20], R19 ;  /* 0x0000001314007388 */ /* 0x0001e80000000800 */
[----:B------:R0:W-:Y:S02]  /*11c0*/  STS [R20+0x4], R23 ;  /* 0x0000041714007388 */ /* 0x0001e40000000800 */
.L_x_5:
[----:B------:R-:W-:Y:S05]  /*11d0*/  BSYNC.RECONVERGENT B0 ;  /* 0x0000000000007941 */ /* 0x000fea0003800200 */
.L_x_4:
[----:B------:R-:W-:Y:S01]  /*11e0*/  ISETP.NE.AND P2, PT, R12, RZ, PT ;  /* 0x000000ff0c00720c */ /* 0x000fe20003f45270 */
[----:B------:R-:W-:Y:S01]  /*11f0*/  BSSY.RECONVERGENT B0, `(.L_x_11) ;  /* 0x0000018000007945 */ /* 0x000fe20003800200 */
[----:B0-----:R-:W-:-:S11]  /*1200*/  IMAD.MOV.U32 R20, RZ, RZ, R8 ;  /* 0x000000ffff147224 */ /* 0x001fd600078e0008 */
[----:B------:R-:W-:Y:S05]  /*1210*/  @!P2 BRA `(.L_x_12) ;  /* 0x000000000054a947 */ /* 0x000fea0003800000 */
[----:B------:R-:W0:Y:S01]  /*1220*/  LDC.64 R14, c[0x0][0x398] ;  /* 0x0000e600ff0e7b82 */ /* 0x000e220000000a00 */
[----:B------:R-:W-:Y:S02]  /*1230*/  IMAD R16, R3, 0x2, R6 ;  /* 0x0000000203107824 */ /* 0x000fe400078e0206 */
[----:B------:R-:W-:Y:S02]  /*1240*/  IMAD.MOV R13, RZ, RZ, -R12 ;  /* 0x000000ffff0d7224 */ /* 0x000fe400078e0a0c */
[----:B------:R-:W-:Y:S02]  /*1250*/  IMAD.SHL.U32 R16, R16, 0x4, RZ ;  /* 0x0000000410107824 */ /* 0x000fe400078e00ff */
[----:B------:R-:W-:Y:S02]  /*1260*/  IMAD.MOV.U32 R20, RZ, RZ, R8 ;  /* 0x000000ffff147224 */ /* 0x000fe400078e0008 */
[----:B------:R-:W-:Y:S02]  /*1270*/  IMAD R16, R16, UR8, R5 ;  /* 0x0000000810107c24 */ /* 0x000fe4000f8e0205 */
[----:B0-----:R-:W-:-:S03]  /*1280*/  IMAD.WIDE.U32 R14, R8, 0x4, R14 ;  /* 0x00000004080e7825 */ /* 0x001fc600078e000e */
[----:B------:R-:W-:-:S07]  /*1290*/  MOV R18, R14 ;  /* 0x0000000e00127202 */ /* 0x000fce0000000f00 */
.L_x_13:
[----:B------:R-:W-:-:S06]  /*12a0*/  IMAD.MOV.U32 R14, RZ, RZ, R18 ;  /* 0x000000ffff0e7224 */ /* 0x000fcc00078e0012 */
[----:B------:R0:W2:Y:S01]  /*12b0*/  LDG.E R14, desc[UR4][R14.64] ;  /* 0x000000040e0e7981 */ /* 0x0000a2000c1e1900 */
[C---:B------:R-:W-:Y:S01]  /*12c0*/  ISETP.GE.AND P0, PT, R20.reuse, UR9, PT ;  /* 0x0000000914007c0c */ /* 0x040fe2000bf06270 */
[----:B------:R-:W-:Y:S01]  /*12d0*/  VIADD R20, R20, 0x1 ;  /* 0x0000000114147836 */ /* 0x000fe20000000000 */
[----:B------:R-:W-:Y:S02]  /*12e0*/  IADD3 R13, PT, PT, R13, 0x1, RZ ;  /* 0x000000010d0d7810 */ /* 0x000fe40007ffe0ff */
[----:B------:R-:W-:Y:S02]  /*12f0*/  FSEL R17, RZ, 1, P0 ;  /* 0x3f800000ff117808 */ /* 0x000fe40000000000 */
[----:B------:R-:W-:Y:S02]  /*1300*/  ISETP.NE.AND P0, PT, R13, RZ, PT ;  /* 0x000000ff0d00720c */ /* 0x000fe40003f05270 */
[----:B------:R-:W-:-:S05]  /*1310*/  IADD3 R18, P3, PT, R18, 0x4, RZ ;  /* 0x0000000412127810 */ /* 0x000fca0007f7e0ff */
[----:B0-----:R-:W-:Y:S02]  /*1320*/  IMAD.X R15, RZ, RZ, R15, P3 ;  /* 0x000000ffff0f7224 */ /* 0x001fe400018e060f */
[----:B--2---:R-:W-:-:S05]  /*1330*/  FMUL R17, R14, R17 ;  /* 0x000000110e117220 */ /* 0x004fca0000400000 */
[----:B------:R0:W-:Y:S02]  /*1340*/  STS [R16], R17 ;  /* 0x0000001110007388 */ /* 0x0001e40000000800 */
[----:B0-----:R-:W-:Y:S01]  /*1350*/  VIADD R16, R16, 0x4 ;  /* 0x0000000410107836 */ /* 0x001fe20000000000 */
[----:B------:R-:W-:Y:S06]  /*1360*/  @P0 BRA `(.L_x_13) ;  /* 0xfffffffc00cc0947 */ /* 0x000fec000383ffff */
.L_x_12:
[----:B------:R-:W-:Y:S05]  /*1370*/  BSYNC.RECONVERGENT B0 ;  /* 0x0000000000007941 */ /* 0x000fea0003800200 */
.L_x_11:
[----:B------:R-:W-:Y:S04]  /*1380*/  BSSY.RECONVERGENT B0, `(.L_x_14) ;  /* 0x00000ca000007945 */ /* 0x000fe80003800200 */
[----:B------:R-:W-:Y:S05]  /*1390*/  @P1 BRA `(.L_x_15) ;  /* 0x0000000c00201947 */ /* 0x000fea0003800000 */
[----:B------:R-:W-:Y:S01]  /*13a0*/  IADD3 R13, PT, PT, R9, -R20, RZ ;  /* 0x80000014090d7210 */ /* 0x000fe20007ffe0ff */
[----:B------:R-:W-:Y:S01]  /*13b0*/  IMAD R14, R4, 0x2, R20 ;  /* 0x00000002040e7824 */ /* 0x000fe200078e0214 */
[----:B------:R-:W-:Y:S01]  /*13c0*/  BSSY.RECONVERGENT B1, `(.L_x_16) ;  /* 0x0000070000017945 */ /* 0x000fe20003800200 */
[----:B------:R-:W-:Y:S02]  /*13d0*/  PLOP3.LUT P0, PT, PT, PT, PT, 0x80, 0x8 ;  /* 0x000000000008781c */ /* 0x000fe40003f0f070 */
[----:B------:R-:W-:Y:S01]  /*13e0*/  ISETP.GT.AND P1, PT, R13, 0xc, PT ;  /* 0x0000000c0d00780c */ /* 0x000fe20003f24270 */
[----:B------:R-:W-:-:S04]  /*13f0*/  IMAD.U32 R13, R14, 0x4, R5 ;  /* 0x000000040e0d7824 */ /* 0x000fc800078e0005 */
[----:B------:R-:W-:-:S08]  /*1400*/  VIADD R13, R13, 0x8 ;  /* 0x000000080d0d7836 */ /* 0x000fd00000000000 */
[----:B------:R-:W-:Y:S05]  /*1410*/  @!P1 BRA `(.L_x_17) ;  /* 0x0000000400a89947 */ /* 0x000fea0003800000 */
[----:B------:R-:W0:Y:S01]  /*1420*/  LDC.64 R14, c[0x0][0x398] ;  /* 0x0000e600ff0e7b82 */ /* 0x000e220000000a00 */
[----:B------:R-:W-:Y:S02]  /*1430*/  PLOP3.LUT P0, PT, PT, PT, PT, 0x8, 0x80 ;  /* 0x000000000080781c */ /* 0x000fe40003f0e170 */
[----:B------:R-:W-:-:S11]  /*1440*/  IADD3 R21, PT, PT, R9, -0xc, RZ ;  /* 0xfffffff409157810 */ /* 0x000fd60007ffe0ff */
.L_x_18:
[----:B0-----:R-:W-:-:S05]  /*1450*/  IMAD.WIDE.U32 R18, R20, 0x4, R14 ;  /* 0x0000000414127825 */ /* 0x001fca00078e000e */
[----:B------:R-:W2:Y:S04]  /*1460*/  LDG.E R22, desc[UR4][R18.64] ;  /* 0x0000000412167981 */ /* 0x000ea8000c1e1900 */
[----:B------:R-:W3:Y:S04]  /*1470*/  LDG.E R23, desc[UR4][R18.64+0x4] ;  /* 0x0000040412177981 */ /* 0x000ee8000c1e1900 */
[----:B------:R-:W4:Y:S04]  /*1480*/  LDG.E R25, desc[UR4][R18.64+0x8] ;  /* 0x0000080412197981 */ /* 0x000f28000c1e1900 */
[----:B------:R-:W4:Y:S01]  /*1490*/  LDG.E R24, desc[UR4][R18.64+0xc] ;  /* 0x00000c0412187981 */ /* 0x000f22000c1e1900 */
[C---:B------:R-:W-:Y:S01]  /*14a0*/  VIADD R27, R20.reuse, 0x4 ;  /* 0x00000004141b7836 */ /* 0x040fe20000000000 */
[----:B------:R-:W-:-:S03]  /*14b0*/  ISETP.GE.AND P1, PT, R20, UR9, PT ;  /* 0x0000000914007c0c */ /* 0x000fc6000bf26270 */
[----:B------:R-:W-:Y:S01]  /*14c0*/  IMAD.WIDE.U32 R16, R27, 0x4, R14 ;  /* 0x000000041b107825 */ /* 0x000fe200078e000e */
[----:B------:R-:W-:-:S04]  /*14d0*/  FSEL R29, RZ, 1, P1 ;  /* 0x3f800000ff1d7808 */ /* 0x000fc80000800000 */
[----:B------:R-:W4:Y:S04]  /*14e0*/  LDG.E R26, desc[UR4][R16.64] ;  /* 0x00000004101a7981 */ /* 0x000f28000c1e1900 */
[----:B------:R-:W4:Y:S01]  /*14f0*/  LDG.E R19, desc[UR4][R16.64+0x4] ;  /* 0x0000040410137981 */ /* 0x000f22000c1e1900 */
[----:B------:R-:W-:-:S03]  /*1500*/  ISETP.GE.AND P1, PT, R27, UR9, PT ;  /* 0x000000091b007c0c */ /* 0x000fc6000bf26270 */
[----:B------:R-:W4:Y:S01]  /*1510*/  LDG.E R18, desc[UR4][R16.64+0x8] ;  /* 0x0000080410127981 */ /* 0x000f22000c1e1900 */
[----:B--2---:R-:W-:Y:S01]  /*1520*/  FMUL R28, R29, R22 ;  /* 0x000000161d1c7220 */ /* 0x004fe20000400000 */
[----:B------:R-:W-:-:S05]  /*1530*/  VIADD R22, R20, 0x1 ;  /* 0x0000000114167836 */ /* 0x000fca0000000000 */
[----:B------:R-:W-:Y:S02]  /*1540*/  ISETP.GE.AND P3, PT, R22, UR9, PT ;  /* 0x0000000916007c0c */ /* 0x000fe4000bf66270 */
[----:B------:R-:W-:Y:S01]  /*1550*/  IADD3 R29, PT, PT, R20, 0x3, RZ ;  /* 0x00000003141d7810 */ /* 0x000fe20007ffe0ff */
[----:B------:R4:W-:Y:S01]  /*1560*/  STS [R13+-0x8], R28 ;  /* 0xfffff81c0d007388 */ /* 0x0009e20000000800 */
[----:B------:R-:W-:-:S03]  /*1570*/  FSEL R27, RZ, 1, P3 ;  /* 0x3f800000ff1b7808 */ /* 0x000fc60001800000 */
[----:B------:R0:W2:Y:S02]  /*1580*/  LDG.E R22, desc[UR4][R16.64+0xc] ;  /* 0x00000c0410167981 */ /* 0x0000a4000c1e1900 */
[----:B---3--:R-:W-:Y:S01]  /*1590*/  FMUL R27, R23, R27 ;  /* 0x0000001b171b7220 */ /* 0x008fe20000400000 */
[----:B------:R-:W-:-:S05]  /*15a0*/  VIADD R23, R20, 0x2 ;  /* 0x0000000214177836 */ /* 0x000fca0000000000 */
[----:B------:R-:W-:Y:S02]  /*15b0*/  ISETP.GE.AND P3, PT, R23, UR9, PT ;  /* 0x0000000917007c0c */ /* 0x000fe4000bf66270 */
[----:B------:R-:W-:Y:S02]  /*15c0*/  ISETP.GE.AND P4, PT, R29, UR9, PT ;  /* 0x000000091d007c0c */ /* 0x000fe4000bf86270 */
[----:B------:R-:W-:Y:S01]  /*15d0*/  FSEL R23, RZ, 1, P3 ;  /* 0x3f800000ff177808 */ /* 0x000fe20001800000 */
[----:B------:R-:W-:-:S04]  /*15e0*/  VIADD R29, R20, 0x8 ;  /* 0x00000008141d7836 */ /* 0x000fc80000000000 */
[----:B----4-:R-:W-:Y:S01]  /*15f0*/  FMUL R28, R25, R23 ;  /* 0x00000017191c7220 */ /* 0x010fe20000400000 */
[----:B------:R-:W-:Y:S01]  /*1600*/  FSEL R23, RZ, 1, P4 ;  /* 0x3f800000ff177808 */ /* 0x000fe20002000000 */
[----:B0-----:R-:W-:-:S04]  /*1610*/  IMAD.WIDE.U32 R16, R29, 0x4, R14 ;  /* 0x000000041d107825 */ /* 0x001fc800078e000e */
[----:B------:R-:W-:Y:S02]  /*1620*/  FMUL R24, R24, R23 ;  /* 0x0000001718187220 */ /* 0x000fe40000400000 */
[----:B------:R-:W3:Y:S01]  /*1630*/  LDG.E R23, desc[UR4][R16.64] ;  /* 0x0000000410177981 */ /* 0x000ee2000c1e1900 */
[----:B------:R-:W-:-:S03]  /*1640*/  VIADD R25, R20, 0x5 ;  /* 0x0000000514197836 */ /* 0x000fc60000000000 */
[----:B------:R0:W-:Y:S02]  /*1650*/  STS [R13+-0x4], R27 ;  /* 0xfffffc1b0d007388 */ /* 0x0001e40000000800 */
[----:B------:R-:W-:Y:S02]  /*1660*/  ISETP.GE.AND P4, PT, R25, UR9, PT ;  /* 0x0000000919007c0c */ /* 0x000fe4000bf86270 */
[----:B------:R-:W-:Y:S01]  /*1670*/  FSEL R25, RZ, 1, P1 ;  /* 0x3f800000ff197808 */ /* 0x000fe20000800000 */
[----:B0-----:R-:W-:-:S05]  /*1680*/  VIADD R27, R20, 0x6 ;  /* 0x00000006141b7836 */ /* 0x001fca0000000000 */
[----:B------:R-:W-:Y:S01]  /*1690*/  ISETP.GE.AND P1, PT, R27, UR9, PT ;  /* 0x000000091b007c0c */ /* 0x000fe2000bf26270 */
[----:B------:R-:W-:Y:S01]  /*16a0*/  FMUL R27, R26, R25 ;  /* 0x000000191a1b7220 */ /* 0x000fe20000400000 */
[----:B------:R-:W-:Y:S02]  /*16b0*/  FSEL R26, RZ, 1, P4 ;  /* 0x3f800000ff1a7808 */ /* 0x000fe40002000000 */
[----:B------:R-:W-:Y:S01]  /*16c0*/  ISETP.GE.AND P3, PT, R29, UR9, PT ;  /* 0x000000091d007c0c */ /* 0x000fe2000bf66270 */
[----:B------:R0:W-:Y:S02]  /*16d0*/  STS [R13], R28 ;  /* 0x0000001c0d007388 */ /* 0x0001e40000000800 */
[----:B------:R-:W-:Y:S01]  /*16e0*/  FMUL R29, R19, R26 ;  /* 0x0000001a131d7220 */ /* 0x000fe20000400000 */
[----:B------:R-:W-:Y:S01]  /*16f0*/  FSEL R19, RZ, 1, P1 ;  /* 0x3f800000ff137808 */ /* 0x000fe20000800000 */
[----:B------:R-:W4:Y:S04]  /*1700*/  LDG.E R25, desc[UR4][R16.64+0x4] ;  /* 0x0000040410197981 */ /* 0x000f28000c1e1900 */
[----:B------:R1:W-:Y:S01]  /*1710*/  STS [R13+0x4], R24 ;  /* 0x000004180d007388 */ /* 0x0003e20000000800 */
[----:B0-----:R-:W-:Y:S01]  /*1720*/  FMUL R28, R18, R19 ;  /* 0x00000013121c7220 */ /* 0x001fe20000400000 */
[C---:B------:R-:W-:Y:S01]  /*1730*/  IADD3 R18, PT, PT, R20.reuse, 0x7, RZ ;  /* 0x0000000714127810 */ /* 0x040fe20007ffe0ff */
[----:B------:R-:W-:Y:S01]  /*1740*/  VIADD R19, R20, 0xc ;  /* 0x0000000c14137836 */ /* 0x000fe20000000000 */
[----:B------:R0:W-:Y:S02]  /*1750*/  STS [R13+0x8], R27 ;  /* 0x0000081b0d007388 */ /* 0x0001e40000000800 */
[----:B------:R-:W-:-:S02]  /*1760*/  ISETP.GE.AND P1, PT, R18, UR9, PT ;  /* 0x0000000912007c0c */ /* 0x000fc4000bf26270 */
[----:B------:R-:W4:Y:S04]  /*1770*/  LDG.E R26, desc[UR4][R16.64+0xc] ;  /* 0x00000c04101a7981 */ /* 0x000f28000c1e1900 */
[----:B-1----:R-:W4:Y:S01]  /*1780*/  LDG.E R24, desc[UR4][R16.64+0x8] ;  /* 0x0000080410187981 */ /* 0x002f22000c1e1900 */
[----:B0-----:R-:W-:Y:S02]  /*1790*/  FSEL R27, RZ, 1, P1 ;  /* 0x3f800000ff1b7808 */ /* 0x001fe40000800000 */
[C---:B------:R-:W-:Y:S01]  /*17a0*/  ISETP.GE.AND P1, PT, R19.reuse, UR9, PT ;  /* 0x0000000913007c0c */ /* 0x040fe2000bf26270 */
[----:B------:R-:W-:-:S05]  /*17b0*/  IMAD.WIDE.U32 R18, R19, 0x4, R14 ;  /* 0x0000000413127825 */ /* 0x000fca00078e000e */
[----:B------:R-:W4:Y:S04]  /*17c0*/  LDG.E R16, desc[UR4][R18.64] ;  /* 0x0000000412107981 */ /* 0x000f28000c1e1900 */
[----:B------:R3:W-:Y:S04]  /*17d0*/  STS [R13+0x10], R28 ;  /* 0x0000101c0d007388 */ /* 0x0007e80000000800 */
[----:B------:R-:W4:Y:S01]  /*17e0*/  LDG.E R17, desc[UR4][R18.64+0x8] ;  /* 0x0000080412117981 */ /* 0x000f22000c1e1900 */
[----:B--2---:R-:W-:Y:S01]  /*17f0*/  FMUL R27, R22, R27 ;  /* 0x0000001b161b7220 */ /* 0x004fe20000400000 */
[----:B------:R-:W-:-:S05]  /*1800*/  FSEL R22, RZ, 1, P3 ;  /* 0x3f800000ff167808 */ /* 0x000fca0001800000 */
[----:B---3--:R-:W-:Y:S02]  /*1810*/  FMUL R28, R23, R22 ;  /* 0x00000016171c7220 */ /* 0x008fe40000400000 */
[----:B------:R-:W2:Y:S04]  /*1820*/  LDG.E R22, desc[UR4][R18.64+0x4] ;  /* 0x0000040412167981 */ /* 0x000ea8000c1e1900 */
[----:B------:R0:W3:Y:S04]  /*1830*/  LDG.E R23, desc[UR4][R18.64+0xc] ;  /* 0x00000c0412177981 */ /* 0x0000e8000c1e1900 */
[----:B------:R1:W-:Y:S04]  /*1840*/  STS [R13+0xc], R29 ;  /* 0x00000c1d0d007388 */ /* 0x0003e80000000800 */
[----:B------:R0:W-:Y:S01]  /*1850*/  STS [R13+0x14], R27 ;  /* 0x0000141b0d007388 */ /* 0x0001e20000000800 */
[----:B-1----:R-:W-:-:S05]  /*1860*/  VIADD R29, R20, 0x9 ;  /* 0x00000009141d7836 */ /* 0x002fca0000000000 */
[----:B------:R-:W-:Y:S01]  /*1870*/  ISETP.GE.AND P5, PT, R29, UR9, PT ;  /* 0x000000091d007c0c */ /* 0x000fe2000bfa6270 */
[C---:B------:R-:W-:Y:S02]  /*1880*/  VIADD R29, R20.reuse, 0xa ;  /* 0x0000000a141d7836 */ /* 0x040fe40000000000 */
[----:B0-----:R-:W-:-:S03]  /*1890*/  VIADD R27, R20, 0xd ;  /* 0x0000000d141b7836 */ /* 0x001fc60000000000 */
[----:B------:R-:W-:Y:S02]  /*18a0*/  ISETP.GE.AND P6, PT, R29, UR9, PT ;  /* 0x000000091d007c0c */ /* 0x000fe4000bfc6270 */
[----:B------:R-:W-:Y:S02]  /*18b0*/  ISETP.GE.AND P3, PT, R27, UR9, PT ;  /* 0x000000091b007c0c */ /* 0x000fe4000bf66270 */
[----:B------:R-:W-:Y:S02]  /*18c0*/  FSEL R27, RZ, 1, P5 ;  /* 0x3f800000ff1b7808 */ /* 0x000fe40002800000 */
[----:B------:R-:W-:Y:S02]  /*18d0*/  FSEL R19, RZ, 1, P6 ;  /* 0x3f800000ff137808 */ /* 0x000fe40003000000 */
[C---:B------:R-:W-:Y:S01]  /*18e0*/  IADD3 R29, PT, PT, R20.reuse, 0xb, RZ ;  /* 0x0000000b141d7810 */ /* 0x040fe20007ffe0ff */
[----:B----4-:R-:W-:Y:S01]  /*18f0*/  FMUL R18, R25, R27 ;  /* 0x0000001b19127220 */ /* 0x010fe20000400000 */
[----:B------:R-:W-:Y:S01]  /*1900*/  VIADD R27, R20, 0xf ;  /* 0x0000000f141b7836 */ /* 0x000fe20000000000 */
[----:B------:R-:W-:Y:S01]  /*1910*/  FSEL R25, RZ, 1, P1 ;  /* 0x3f800000ff197808 */ /* 0x000fe20000800000 */
[----:B------:R-:W-:Y:S01]  /*1920*/  FMUL R24, R24, R19 ;  /* 0x0000001318187220 */ /* 0x000fe20000400000 */
[----:B------:R-:W-:Y:S01]  /*1930*/  VIADD R19, R20, 0xe ;  /* 0x0000000e14137836 */ /* 0x000fe20000000000 */
[----:B------:R-:W-:-:S02]  /*1940*/  ISETP.GE.AND P4, PT, R29, UR9, PT ;  /* 0x000000091d007c0c */ /* 0x000fc4000bf86270 */
[----:B------:R-:W-:Y:S02]  /*1950*/  ISETP.GE.AND P1, PT, R27, UR9, PT ;  /* 0x000000091b007c0c */ /* 0x000fe4000bf26270 */
[----:B------:R-:W-:Y:S02]  /*1960*/  IADD3 R20, PT, PT, R20, 0x10, RZ ;  /* 0x0000001014147810 */ /* 0x000fe40007ffe0ff */
[----:B------:R-:W-:Y:S02]  /*1970*/  ISETP.GE.AND P5, PT, R19, UR9, PT ;  /* 0x0000000913007c0c */ /* 0x000fe4000bfa6270 */
[----:B------:R-:W-:Y:S01]  /*1980*/  FSEL R19, RZ, 1, P4 ;  /* 0x3f800000ff137808 */ /* 0x000fe20002000000 */
[----:B------:R-:W-:Y:S01]  /*1990*/  FMUL R16, R16, R25 ;  /* 0x0000001910107220 */ /* 0x000fe20000400000 */
[----:B------:R-:W-:Y:S02]  /*19a0*/  FSEL R25, RZ, 1, P1 ;  /* 0x3f800000ff197808 */ /* 0x000fe40000800000 */
[----:B------:R-:W-:Y:S01]  /*19b0*/  ISETP.GE.AND P1, PT, R20, R21, PT ;  /* 0x000000151400720c */ /* 0x000fe20003f26270 */
[----:B------:R0:W-:Y:S01]  /*19c0*/  STS [R13+0x18], R28 ;  /* 0x0000181c0d007388 */ /* 0x0001e20000000800 */
[----:B------:R-:W-:Y:S01]  /*19d0*/  FMUL R26, R26, R19 ;  /* 0x000000131a1a7220 */ /* 0x000fe20000400000 */
[----:B------:R-:W-:-:S02]  /*19e0*/  FSEL R19, RZ, 1, P3 ;  /* 0x3f800000ff137808 */ /* 0x000fc40001800000 */
[----:B------:R3:W-:Y:S01]  /*19f0*/  STS [R13+0x1c], R18 ;  /* 0x00001c120d007388 */ /* 0x0007e20000000800 */
[----:B0-----:R-:W-:-:S05]  /*1a00*/  FSEL R28, RZ, 1, P5 ;  /* 0x3f800000ff1c7808 */ /* 0x001fca0002800000 */
[----:B------:R-:W-:Y:S01]  /*1a10*/  FMUL R28, R17, R28 ;  /* 0x0000001c111c7220 */ /* 0x000fe20000400000 */
[----:B------:R-:W-:Y:S04]  /*1a20*/  STS [R13+0x20], R24 ;  /* 0x000020180d007388 */ /* 0x000fe80000000800 */
[----:B------:R-:W-:Y:S04]  /*1a30*/  STS [R13+0x24], R26 ;  /* 0x0000241a0d007388 */ /* 0x000fe80000000800 */
[----:B------:R-:W-:Y:S04]  /*1a40*/  STS [R13+0x28], R16 ;  /* 0x000028100d007388 */ /* 0x000fe80000000800 */
[----:B------:R-:W-:Y:S01]  /*1a50*/  STS [R13+0x30], R28 ;  /* 0x0000301c0d007388 */ /* 0x000fe20000000800 */
[----:B--2---:R-:W-:Y:S01]  /*1a60*/  FMUL R22, R22, R19 ;  /* 0x0000001316167220 */ /* 0x004fe20000400000 */
[----:B---3--:R-:W-:-:S04]  /*1a70*/  FMUL R18, R23, R25 ;  /* 0x0000001917127220 */ /* 0x008fc80000400000 */
[----:B------:R-:W-:Y:S04]  /*1a80*/  STS [R13+0x2c], R22 ;  /* 0x00002c160d007388 */ /* 0x000fe80000000800 */
[----:B------:R0:W-:Y:S02]  /*1a90*/  STS [R13+0x34], R18 ;  /* 0x000034120d007388 */ /* 0x0001e40000000800 */
[----:B0-----:R-:W-:Y:S01]  /*1aa0*/  VIADD R13, R13, 0x40 ;  /* 0x000000400d0d7836 */ /* 0x001fe20000000000 */
[----:B------:R-:W-:Y:S06]  /*1ab0*/  @!P1 BRA `(.L_x_18) ;  /* 0xfffffff800649947 */ /* 0x000fec000383ffff */
.L_x_17:
[----:B------:R-:W-:Y:S05]  /*1ac0*/  BSYNC.RECONVERGENT B1 ;  /* 0x0000000000017941 */ /* 0x000fea0003800200 */
.L_x_16:
[----:B------:R-:W-:Y:S01]  /*1ad0*/  IMAD.IADD R14, R9, 0x1, -R20 ;  /* 0x00000001090e7824 */ /* 0x000fe200078e0a14 */
[----:B------:R-:W-:Y:S04]  /*1ae0*/  BSSY.RECONVERGENT B1, `(.L_x_19) ;  /* 0x0000038000017945 */ /* 0x000fe80003800200 */
[----:B------:R-:W-:-:S13]  /*1af0*/  ISETP.GT.AND P1, PT, R14, 0x4, PT ;  /* 0x000000040e00780c */ /* 0x000fda0003f24270 */
[----:B------:R-:W-:Y:S05]  /*1b00*/  @!P1 BRA `(.L_x_20) ;  /* 0x0000000000d49947 */ /* 0x000fea0003800000 */
[----:B------:R-:W0:Y:S01]  /*1b10*/  LDC.64 R16, c[0x0][0x398] ;  /* 0x0000e600ff107b82 */ /* 0x000e220000000a00 */
[C---:B------:R-:W-:Y:S02]  /*1b20*/  VIADD R23, R20.reuse, 0x4 ;  /* 0x0000000414177836 */ /* 0x040fe40000000000 */
[----:B0-----:R-:W-:-:S05]  /*1b30*/  IMAD.WIDE.U32 R14, R20, 0x4, R16 ;  /* 0x00000004140e7825 */ /* 0x001fca00078e0010 */
[----:B------:R-:W2:Y:S01]  /*1b40*/  LDG.E R19, desc[UR4][R14.64+0x4] ;  /* 0x000004040e137981 */ /* 0x000ea2000c1e1900 */
[----:B------:R-:W-:-:S03]  /*1b50*/  IMAD.WIDE.U32 R16, R23, 0x4, R16 ;  /* 0x0000000417107825 */ /* 0x000fc600078e0010 */
[----:B------:R-:W3:Y:S04]  /*1b60*/  LDG.E R21, desc[UR4][R14.64] ;  /* 0x000000040e157981 */ /* 0x000ee8000c1e1900 */
[----:B------:R-:W4:Y:S04]  /*1b70*/  LDG.E R18, desc[UR4][R14.64+0x8] ;  /* 0x000008040e127981 */ /* 0x000f28000c1e1900 */
[----:B------:R-:W4:Y:S04]  /*1b80*/  LDG.E R25, desc[UR4][R14.64+0xc] ;  /* 0x00000c040e197981 */ /* 0x000f28000c1e1900 */
[----:B------:R-:W4:Y:S04]  /*1b90*/  LDG.E R26, desc[UR4][R16.64] ;  /* 0x00000004101a7981 */ /* 0x000f28000c1e1900 */
[----:B------:R-:W4:Y:S04]  /*1ba0*/  LDG.E R22, desc[UR4][R16.64+0x4] ;  /* 0x0000040410167981 */ /* 0x000f28000c1e1900 */
[----:B------:R-:W4:Y:S04]  /*1bb0*/  LDG.E R24, desc[UR4][R16.64+0x8] ;  /* 0x0000080410187981 */ /* 0x000f28000c1e1900 */
[----:B------:R0:W4:Y:S01]  /*1bc0*/  LDG.E R27, desc[UR4][R16.64+0xc] ;  /* 0x00000c04101b7981 */ /* 0x000122000c1e1900 */
[----:B------:R-:W-:-:S04]  /*1bd0*/  IADD3 R28, PT, PT, R20, 0x1, RZ ;  /* 0x00000001141c7810 */ /* 0x000fc80007ffe0ff */
[----:B------:R-:W-:Y:S01]  /*1be0*/  ISETP.GE.AND P3, PT, R28, UR9, PT ;  /* 0x000000091c007c0c */ /* 0x000fe2000bf66270 */
[----:B------:R-:W-:-:S03]  /*1bf0*/  VIADD R29, R20, 0x2 ;  /* 0x00000002141d7836 */ /* 0x000fc60000000000 */
[----:B0-----:R-:W-:Y:S01]  /*1c00*/  FSEL R16, RZ, 1, P3 ;  /* 0x3f800000ff107808 */ /* 0x001fe20001800000 */
[C---:B------:R-:W-:Y:S01]  /*1c10*/  VIADD R15, R20.reuse, 0x5 ;  /* 0x00000005140f7836 */ /* 0x040fe20000000000 */
[----:B------:R-:W-:Y:S01]  /*1c20*/  ISETP.GE.AND P4, PT, R29, UR9, PT ;  /* 0x000000091d007c0c */ /* 0x000fe2000bf86270 */
[C---:B------:R-:W-:Y:S01]  /*1c30*/  VIADD R28, R20.reuse, 0x3 ;  /* 0x00000003141c7836 */ /* 0x040fe20000000000 */
[C---:B------:R-:W-:Y:S02]  /*1c40*/  ISETP.GE.AND P1, PT, R20.reuse, UR9, PT ;  /* 0x0000000914007c0c */ /* 0x040fe4000bf26270 */
[----:B------:R-:W-:Y:S02]  /*1c50*/  IADD3 R17, PT, PT, R20, 0x6, RZ ;  /* 0x0000000614117810 */ /* 0x000fe40007ffe0ff */
[----:B------:R-:W-:Y:S02]  /*1c60*/  ISETP.GE.AND P3, PT, R15, UR9, PT ;  /* 0x000000090f007c0c */ /* 0x000fe4000bf66270 */
[----:B------:R-:W-:-:S02]  /*1c70*/  FSEL R14, RZ, 1, P1 ;  /* 0x3f800000ff0e7808 */ /* 0x000fc40000800000 */
[----:B------:R-:W-:Y:S02]  /*1c80*/  FSEL R15, RZ, 1, P4 ;  /* 0x3f800000ff0f7808 */ /* 0x000fe40002000000 */
[----:B------:R-:W-:Y:S02]  /*1c90*/  ISETP.GE.AND P0, PT, R23, UR9, PT ;  /* 0x0000000917007c0c */ /* 0x000fe4000bf06270 */
[----:B------:R-:W-:Y:S02]  /*1ca0*/  ISETP.GE.AND P1, PT, R28, UR9, PT ;  /* 0x000000091c007c0c */ /* 0x000fe4000bf26270 */
[----:B------:R-:W-:Y:S02]  /*1cb0*/  ISETP.GE.AND P4, PT, R17, UR9, PT ;  /* 0x0000000911007c0c */ /* 0x000fe4000bf86270 */
[----:B------:R-:W-:Y:S02]  /*1cc0*/  FSEL R28, RZ, 1, P1 ;  /* 0x3f800000ff1c7808 */ /* 0x000fe40000800000 */
[----:B------:R-:W-:Y:S01]  /*1cd0*/  FSEL R17, RZ, 1, P3 ;  /* 0x3f800000ff117808 */ /* 0x000fe20001800000 */
[----:B--2---:R-:W-:Y:S01]  /*1ce0*/  FMUL R16, R19, R16 ;  /* 0x0000001013107220 */ /* 0x004fe20000400000 */
[----:B------:R-:W-:-:S05]  /*1cf0*/  VIADD R19, R20, 0x7 ;  /* 0x0000000714137836 */ /* 0x000fca0000000000 */
[----:B------:R-:W-:Y:S01]  /*1d00*/  ISETP.GE.AND P5, PT, R19, UR9, PT ;  /* 0x0000000913007c0c */ /* 0x000fe2000bfa6270 */
[----:B---3--:R-:W-:Y:S01]  /*1d10*/  FMUL R14, R21, R14 ;  /* 0x0000000e150e7220 */ /* 0x008fe20000400000 */
[----:B----4-:R-:W-:Y:S01]  /*1d20*/  FMUL R18, R18, R15 ;  /* 0x0000000f12127220 */ /* 0x010fe20000400000 */
[----:B------:R-:W-:Y:S02]  /*1d30*/  FSEL R15, RZ, 1, P0 ;  /* 0x3f800000ff0f7808 */ /* 0x000fe40000000000 */
[----:B------:R-:W-:Y:S02]  /*1d40*/  FSEL R19, RZ, 1, P4 ;  /* 0x3f800000ff137808 */ /* 0x000fe40002000000 */
[----:B------:R-:W-:Y:S01]  /*1d50*/  FSEL R21, RZ, 1, P5 ;  /* 0x3f800000ff157808 */ /* 0x000fe20002800000 */
[----:B------:R0:W-:Y:S01]  /*1d60*/  STS [R13+-0x8], R14 ;  /* 0xfffff80e0d007388 */ /* 0x0001e20000000800 */
[----:B------:R-:W-:Y:S01]  /*1d70*/  FMUL R28, R25, R28 ;  /* 0x0000001c191c7220 */ /* 0x000fe20000400000 */
[----:B------:R-:W-:Y:S01]  /*1d80*/  FMUL R26, R26, R15 ;  /* 0x0000000f1a1a7220 */ /* 0x000fe20000400000 */
[----:B------:R-:W-:Y:S01]  /*1d90*/  FMUL R22, R22, R17 ;  /* 0x0000001116167220 */ /* 0x000fe20000400000 */
[----:B------:R-:W-:Y:S01]  /*1da0*/  FMUL R24, R24, R19 ;  /* 0x0000001318187220 */ /* 0x000fe20000400000 */
[----:B0-----:R-:W-:Y:S01]  /*1db0*/  FMUL R14, R27, R21 ;  /* 0x000000151b0e7220 */ /* 0x001fe20000400000 */
[----:B------:R-:W-:Y:S01]  /*1dc0*/  STS [R13+-0x4], R16 ;  /* 0xfffffc100d007388 */ /* 0x000fe20000000800 */
[----:B------:R-:W-:Y:S01]  /*1dd0*/  PLOP3.LUT P0, PT, PT, PT, PT, 0x8, 0x80 ;  /* 0x000000000080781c */ /* 0x000fe20003f0e170 */
[----:B------:R-:W-:-:S02]  /*1de0*/  VIADD R20, R20, 0x8 ;  /* 0x0000000814147836 */ /* 0x000fc40000000000 */
[----:B------:R-:W-:Y:S04]  /*1df0*/  STS [R13], R18 ;  /* 0x000000120d007388 */ /* 0x000fe80000000800 */
[----:B------:R-:W-:Y:S04]  /*1e00*/  STS [R13+0x4], R28 ;  /* 0x0000041c0d007388 */ /* 0x000fe80000000800 */
[----:B------:R-:W-:Y:S04]  /*1e10*/  STS [R13+0x8], R26 ;  /* 0x0000081a0d007388 */ /* 0x000fe80000000800 */
[----:B------:R-:W-:Y:S04]  /*1e20*/  STS [R13+0xc], R22 ;  /* 0x00000c160d007388 */ /* 0x000fe80000000800 */
[----:B------:R-:W-:Y:S04]  /*1e30*/  STS [R13+0x10], R24 ;  /* 0x000010180d007388 */ /* 0x000fe80000000800 */
[----:B------:R0:W-:Y:S02]  /*1e40*/  STS [R13+0x14], R14 ;  /* 0x0000140e0d007388 */ /* 0x0001e40000000800 */
[----:B0-----:R-:W-:-:S07]  /*1e50*/  VIADD R13, R13, 0x20 ;  /* 0x000000200d0d7836 */ /* 0x001fce0000000000 */
.L_x_20:
[----:B------:R-:W-:Y:S05]  /*1e60*/  BSYNC.RECONVERGENT B1 ;  /* 0x0000000000017941 */ /* 0x000fea0003800200 */
.L_x_19:
[----:B------:R-:W-:-:S13]  /*1e70*/  ISETP.LT.OR P0, PT, R20, R9, P0 ;  /* 0x000000091400720c */ /* 0x000fda0000701670 */
[----:B------:R-:W-:Y:S05]  /*1e80*/  @!P0 BRA `(.L_x_15) ;  /* 0x0000000000648947 */ /* 0x000fea0003800000 */
[----:B------:R-:W0:Y:S02]  /*1e90*/  LDC.64 R14, c[0x0][0x398] ;  /* 0x0000e600ff0e7b82 */ /* 0x000e240000000a00 */
[----:B0-----:R-:W-:-:S05]  /*1ea0*/  IMAD.WIDE.U32 R14, R20, 0x4, R14 ;  /* 0x00000004140e7825 */ /* 0x001fca00078e000e */
        /* <DEDUP_REMOVED lines=23> */
.L_x_15:
[----:B------:R-:W-:Y:S05]  /*2020*/  BSYNC.RECONVERGENT B0 ;  /* 0x0000000000007941 */ /* 0x000fea0003800200 */
.L_x_14:
[----:B------:R-:W-:Y:S01]  /*2030*/  ISETP.GT.U32.AND P0, PT, R11, -0x10, PT ;  /* 0xfffffff00b00780c */ /* 0x000fe20003f04070 */
[----:B------:R-:W-:Y:S01]  /*2040*/  BSSY.RECONVERGENT B0, `(.L_x_21) ;  /* 0x0000023000007945 */ /* 0x000fe20003800200 */
[----:B0-----:R-:W-:Y:S02]  /*2050*/  VIADDMNMX R13, R8, 0x1, R9, !PT ;  /* 0x00000001080d7846 */ /* 0x001fe40007800109 */
[----:B------:R-:W-:-:S03]  /*2060*/  MOV R11, R8 ;  /* 0x00000008000b7202 */ /* 0x000fc60000000f00 */
[----:B------:R-:W-:-:S05]  /*2070*/  IMAD.IADD R13, R13, 0x1, -R8 ;  /* 0x000000010d0d7824 */ /* 0x000fca00078e0a08 */
[----:B------:R-:W-:-:S04]  /*2080*/  LOP3.LUT R17, R13, 0xf, RZ, 0xc0, !PT ;  /* 0x0000000f0d117812 */ /* 0x000fc800078ec0ff */
[----:B------:R-:W-:Y:S01]  /*2090*/  ISETP.NE.AND P1, PT, R17, RZ, PT ;  /* 0x000000ff1100720c */ /* 0x000fe20003f25270 */
[----:B------:R-:W-:-:S12]  /*20a0*/  @P0 BRA `(.L_x_22) ;  /* 0x0000000000700947 */ /* 0x000fd80003800000 */
[----:B------:R-:W-:Y:S01]  /*20b0*/  IMAD R16, R3, 0x3, R6 ;  /* 0x0000000303107824 */ /* 0x000fe200078e0206 */
[----:B------:R-:W-:Y:S01]  /*20c0*/  LOP3.LUT R14, R13, 0xfffffff0, RZ, 0xc0, !PT ;  /* 0xfffffff00d0e7812 */ /* 0x000fe200078ec0ff */
[----:B------:R-:W-:Y:S02]  /*20d0*/  IMAD.MOV.U32 R11, RZ, RZ, R8 ;  /* 0x000000ffff0b7224 */ /* 0x000fe400078e0008 */
[----:B------:R-:W-:Y:S02]  /*20e0*/  IMAD.SHL.U32 R16, R16, 0x4, RZ ;  /* 0x0000000410107824 */ /* 0x000fe400078e00ff */
[----:B------:R-:W-:Y:S02]  /*20f0*/  IMAD.MOV R14, RZ, RZ, -R14 ;  /* 0x000000ffff0e7224 */ /* 0x000fe400078e0a0e */
[----:B------:R-:W-:-:S05]  /*2100*/  IMAD R16, R16, UR8, R5 ;  /* 0x0000000810107c24 */ /* 0x000fca000f8e0205 */
[----:B------:R-:W-:-:S07]  /*2110*/  IADD3 R16, PT, PT, R16, 0x20, RZ ;  /* 0x0000002010107810 */ /* 0x000fce0007ffe0ff */
.L_x_23:
[----:B------:R-:W-:Y:S01]  /*2120*/  VIADD R14, R14, 0x10 ;  /* 0x000000100e0e7836 */ /* 0x000fe20000000000 */
[----:B------:R-:W-:Y:S01]  /*2130*/  STS [R16+-0x20], RZ ;  /* 0xffffe0ff10007388 */ /* 0x000fe20000000800 */
[----:B------:R-:W-:-:S03]  /*2140*/  VIADD R11, R11, 0x10 ;  /* 0x000000100b0b7836 */ /* 0x000fc60000000000 */
[----:B------:R-:W-:Y:S01]  /*2150*/  ISETP.NE.AND P3, PT, R14, RZ, PT ;  /* 0x000000ff0e00720c */ /* 0x000fe20003f65270 */
[----:B------:R-:W-:Y:S04]  /*2160*/  STS [R16+-0x1c], RZ ;  /* 0xffffe4ff10007388 */ /* 0x000fe80000000800 */
[----:B------:R-:W-:Y:S04]  /*2170*/  STS [R16+-0x18], RZ ;  /* 0xffffe8ff10007388 */ /* 0x000fe80000000800 */
[----:B------:R-:W-:Y:S04]  /*2180*/  STS [R16+-0x14], RZ ;  /* 0xffffecff10007388 */ /* 0x000fe80000000800 */
[----:B------:R-:W-:Y:S04]  /*2190*/  STS [R16+-0x10], RZ ;  /* 0xfffff0ff10007388 */ /* 0x000fe80000000800 */
[----:B------:R-:W-:Y:S04]  /*21a0*/  STS [R16+-0xc], RZ ;  /* 0xfffff4ff10007388 */ /* 0x000fe80000000800 */
[----:B------:R-:W-:Y:S04]  /*21b0*/  STS [R16+-0x8], RZ ;  /* 0xfffff8ff10007388 */ /* 0x000fe80000000800 */
[----:B------:R-:W-:Y:S04]  /*21c0*/  STS [R16+-0x4], RZ ;  /* 0xfffffcff10007388 */ /* 0x000fe80000000800 */
[----:B------:R-:W-:Y:S04]  /*21d0*/  STS [R16], RZ ;  /* 0x000000ff10007388 */ /* 0x000fe80000000800 */
[----:B------:R-:W-:Y:S04]  /*21e0*/  STS [R16+0x4], RZ ;  /* 0x000004ff10007388 */ /* 0x000fe80000000800 */
[----:B------:R-:W-:Y:S04]  /*21f0*/  STS [R16+0x8], RZ ;  /* 0x000008ff10007388 */ /* 0x000fe80000000800 */
[----:B------:R-:W-:Y:S04]  /*2200*/  STS [R16+0xc], RZ ;  /* 0x00000cff10007388 */ /* 0x000fe80000000800 */
[----:B------:R-:W-:Y:S04]  /*2210*/  STS [R16+0x10], RZ ;  /* 0x000010ff10007388 */ /* 0x000fe80000000800 */
[----:B------:R-:W-:Y:S04]  /*2220*/  STS [R16+0x14], RZ ;  /* 0x000014ff10007388 */ /* 0x000fe80000000800 */
[----:B------:R-:W-:Y:S04]  /*2230*/  STS [R16+0x18], RZ ;  /* 0x000018ff10007388 */ /* 0x000fe80000000800 */
[----:B------:R0:W-:Y:S02]  /*2240*/  STS [R16+0x1c], RZ ;  /* 0x00001cff10007388 */ /* 0x0001e40000000800 */
[----:B0-----:R-:W-:Y:S01]  /*2250*/  VIADD R16, R16, 0x40 ;  /* 0x0000004010107836 */ /* 0x001fe20000000000 */
[----:B------:R-:W-:Y:S06]  /*2260*/  @P3 BRA `(.L_x_23) ;  /* 0xfffffffc00ac3947 */ /* 0x000fec000383ffff */
.L_x_22:
[----:B------:R-:W-:Y:S05]  /*2270*/  BSYNC.RECONVERGENT B0 ;  /* 0x0000000000007941 */ /* 0x000fea0003800200 */
.L_x_21:
[----:B------:R-:W-:Y:S04]  /*2280*/  BSSY.RECONVERGENT B0, `(.L_x_24) ;  /* 0x0000023000007945 */ /* 0x000fe80003800200 */
[----:B------:R-:W-:Y:S05]  /*2290*/  @!P1 BRA `(.L_x_25) ;  /* 0x0000000000849947 */ /* 0x000fea0003800000 */
[----:B------:R-:W-:Y:S01]  /*22a0*/  ISETP.GE.U32.AND P3, PT, R17, 0x8, PT ;  /* 0x000000081100780c */ /* 0x000fe20003f66070 */
[----:B------:R-:W-:Y:S01]  /*22b0*/  BSSY.RECONVERGENT B1, `(.L_x_26) ;  /* 0x000000e000017945 */ /* 0x000fe20003800200 */
[----:B------:R-:W-:-:S04]  /*22c0*/  LOP3.LUT R15, R13, 0x7, RZ, 0xc0, !PT ;  /* 0x000000070d0f7812 */ /* 0x000fc800078ec0ff */
[----:B------:R-:W-:-:S07]  /*22d0*/  ISETP.NE.AND P4, PT, R15, RZ, PT ;  /* 0x000000ff0f00720c */ /* 0x000fce0003f85270 */
[----:B------:R-:W-:Y:S06]  /*22e0*/  @!P3 BRA `(.L_x_27) ;  /* 0x000000000028b947 */ /* 0x000fec0003800000 */
[C---:B------:R-:W-:Y:S01]  /*22f0*/  LEA R14, R11.reuse, R10, 0x2 ;  /* 0x0000000a0b0e7211 */ /* 0x040fe200078e10ff */
[----:B------:R-:W-:-:S04]  /*2300*/  VIADD R11, R11, 0x8 ;  /* 0x000000080b0b7836 */ /* 0x000fc80000000000 */
[----:B------:R0:W-:Y:S04]  /*2310*/  STS [R14], RZ ;  /* 0x000000ff0e007388 */ /* 0x0001e80000000800 */
[----:B------:R0:W-:Y:S04]  /*2320*/  STS [R14+0x4], RZ ;  /* 0x000004ff0e007388 */ /* 0x0001e80000000800 */
[----:B------:R0:W-:Y:S04]  /*2330*/  STS [R14+0x8], RZ ;  /* 0x000008ff0e007388 */ /* 0x0001e80000000800 */
[----:B------:R0:W-:Y:S04]  /*2340*/  STS [R14+0xc], RZ ;  /* 0x00000cff0e007388 */ /* 0x0001e80000000800 */
[----:B------:R0:W-:Y:S04]  /*2350*/  STS [R14+0x10], RZ ;  /* 0x000010ff0e007388 */ /* 0x0001e80000000800 */
[----:B------:R0:W-:Y:S04]  /*2360*/  STS [R14+0x14], RZ ;  /* 0x000014ff0e007388 */ /* 0x0001e80000000800 */
[----:B------:R0:W-:Y:S04]  /*2370*/  STS [R14+0x18], RZ ;  /* 0x000018ff0e007388 */ /* 0x0001e80000000800 */
[----:B------:R0:W-:Y:S02]  /*2380*/  STS [R14+0x1c], RZ ;  /* 0x00001cff0e007388 */ /* 0x0001e40000000800 */
.L_x_27:
[----:B------:R-:W-:Y:S05]  /*2390*/  BSYNC.RECONVERGENT B1 ;  /* 0x0000000000017941 */ /* 0x000fea0003800200 */
.L_x_26:
[----:B------:R-:W-:Y:S05]  /*23a0*/  @!P4 BRA `(.L_x_25) ;  /* 0x000000000040c947 */ /* 0x000fea0003800000 */
[----:B------:R-:W-:-:S13]  /*23b0*/  ISETP.GE.U32.AND P3, PT, R15, 0x4, PT ;  /* 0x000000040f00780c */ /* 0x000fda0003f66070 */
[C---:B0-----:R-:W-:Y:S02]  /*23c0*/  @P3 IMAD R14, R11.reuse, 0x4, R10 ;  /* 0x000000040b0e3824 */ /* 0x041fe400078e020a */
[----:B------:R-:W-:-:S03]  /*23d0*/  @P3 VIADD R11, R11, 0x4 ;  /* 0x000000040b0b3836 */ /* 0x000fc60000000000 */
[----:B------:R1:W-:Y:S04]  /*23e0*/  @P3 STS [R14], RZ ;  /* 0x000000ff0e003388 */ /* 0x0003e80000000800 */
[----:B------:R1:W-:Y:S04]  /*23f0*/  @P3 STS [R14+0x4], RZ ;  /* 0x000004ff0e003388 */ /* 0x0003e80000000800 */
[----:B------:R1:W-:Y:S04]  /*2400*/  @P3 STS [R14+0x8], RZ ;  /* 0x000008ff0e003388 */ /* 0x0003e80000000800 */
[----:B------:R1:W-:Y:S01]  /*2410*/  @P3 STS [R14+0xc], RZ ;  /* 0x00000cff0e003388 */ /* 0x0003e20000000800 */
[----:B------:R-:W-:Y:S05]  /*2420*/  @!P2 BRA `(.L_x_25) ;  /* 0x000000000020a947 */ /* 0x000fea0003800000 */
[----:B------:R-:W-:Y:S01]  /*2430*/  IMAD R16, R4, 0x3, R11 ;  /* 0x0000000304107824 */ /* 0x000fe200078e020b */
[----:B-1----:R-:W-:-:S03]  /*2440*/  IADD3 R14, PT, PT, -R12, RZ, RZ ;  /* 0x000000ff0c0e7210 */ /* 0x002fc60007ffe1ff */
[----:B------:R-:W-:-:S07]  /*2450*/  IMAD.U32 R11, R16, 0x4, R5 ;  /* 0x00000004100b7824 */ /* 0x000fce00078e0005 */
.L_x_28:
[----:B------:R-:W-:Y:S01]  /*2460*/  VIADD R14, R14, 0x1 ;  /* 0x000000010e0e7836 */ /* 0x000fe20000000000 */
[----:B------:R0:W-:Y:S04]  /*2470*/  STS [R11], RZ ;  /* 0x000000ff0b007388 */ /* 0x0001e80000000800 */
[----:B------:R-:W-:Y:S01]  /*2480*/  ISETP.NE.AND P3, PT, R14, RZ, PT ;  /* 0x000000ff0e00720c */ /* 0x000fe20003f65270 */
[----:B0-----:R-:W-:-:S12]  /*2490*/  VIADD R11, R11, 0x4 ;  /* 0x000000040b0b7836 */ /* 0x001fd80000000000 */
[----:B------:R-:W-:Y:S05]  /*24a0*/  @P3 BRA `(.L_x_28) ;  /* 0xfffffffc00ec3947 */ /* 0x000fea000383ffff */
.L_x_25:
[----:B------:R-:W-:Y:S05]  /*24b0*/  BSYNC.RECONVERGENT B0 ;  /* 0x0000000000007941 */ /* 0x000fea0003800200 */
.L_x_24:
[----:B------:R-:W-:Y:S01]  /*24c0*/  BSSY.RECONVERGENT B0, `(.L_x_29) ;  /* 0x000001d000007945 */ /* 0x000fe20003800200 */
[----:B01----:R-:W-:-:S03]  /*24d0*/  MOV R14, R8 ;  /* 0x00000008000e7202 */ /* 0x003fc60000000f00 */
[----:B------:R-:W-:Y:S05]  /*24e0*/  @P0 BRA `(.L_x_30) ;  /* 0x0000000000680947 */ /* 0x000fea0003800000 */
[----:B------:R-:W-:Y:S01]  /*24f0*/  IMAD R11, R8, 0x4, R5 ;  /* 0x00000004080b7824 */ /* 0x000fe200078e0205 */
[----:B------:R-:W-:Y:S01]  /*2500*/  LOP3.LUT R16, R13, 0xfffffff0, RZ, 0xc0, !PT ;  /* 0xfffffff00d107812 */ /* 0x000fe200078ec0ff */
[----:B------:R-:W-:Y:S02]  /*2510*/  IMAD.MOV.U32 R14, RZ, RZ, R8 ;  /* 0x000000ffff0e7224 */ /* 0x000fe400078e0008 */
[----:B------:R-:W-:Y:S01]  /*2520*/  VIADD R15, R11, 0x20 ;  /* 0x000000200b0f7836 */ /* 0x000fe20000000000 */
[----:B------:R-:W-:-:S07]  /*2530*/  IADD3 R11, PT, PT, -R16, RZ, RZ ;  /* 0x000000ff100b7210 */ /* 0x000fce0007ffe1ff */
.L_x_31:
        /* <DEDUP_REMOVED lines=21> */
.L_x_30:
[----:B------:R-:W-:Y:S05]  /*2690*/  BSYNC.RECONVERGENT B0 ;  /* 0x0000000000007941 */ /* 0x000fea0003800200 */
.L_x_29:
        /* <DEDUP_REMOVED lines=17> */
.L_x_34:
[----:B------:R-:W-:Y:S05]  /*27b0*/  BSYNC.RECONVERGENT B1 ;  /* 0x0000000000017941 */ /* 0x000fea0003800200 */
.L_x_33:
[----:B------:R-:W-:Y:S05]  /*27c0*/  @!P1 BRA `(.L_x_32) ;  /* 0x00000000003c9947 */ /* 0x000fea0003800000 */
[----:B------:R-:W-:-:S13]  /*27d0*/  ISETP.GE.U32.AND P0, PT, R13, 0x4, PT ;  /* 0x000000040d00780c */ /* 0x000fda0003f06070 */
[C---:B0-----:R-:W-:Y:S01]  /*27e0*/  @P0 IMAD R11, R14.reuse, 0x4, R5 ;  /* 0x000000040e0b0824 */ /* 0x041fe200078e0205 */
[----:B------:R-:W-:-:S04]  /*27f0*/  @P0 IADD3 R14, PT, PT, R14, 0x4, RZ ;  /* 0x000000040e0e0810 */ /* 0x000fc80007ffe0ff */
[----:B------:R1:W-:Y:S04]  /*2800*/  @P0 STS [R11], RZ ;  /* 0x000000ff0b000388 */ /* 0x0003e80000000800 */
[----:B------:R1:W-:Y:S04]  /*2810*/  @P0 STS [R11+0x4], RZ ;  /* 0x000004ff0b000388 */ /* 0x0003e80000000800 */
[----:B------:R1:W-:Y:S04]  /*2820*/  @P0 STS [R11+0x8], RZ ;  /* 0x000008ff0b000388 */ /* 0x0003e80000000800 */
[----:B------:R1:W-:Y:S01]  /*2830*/  @P0 STS [R11+0xc], RZ ;  /* 0x00000cff0b000388 */ /* 0x0003e20000000800 */
[----:B------:R-:W-:Y:S05]  /*2840*/  @!P2 BRA `(.L_x_32) ;  /* 0x00000000001ca947 */ /* 0x000fea0003800000 */
[----:B-1----:R-:W-:Y:S02]  /*2850*/  IMAD R11, R14, 0x4, R5 ;  /* 0x000000040e0b7824 */ /* 0x002fe400078e0205 */
[----:B------:R-:W-:-:S07]  /*2860*/  IMAD.MOV R12, RZ, RZ, -R12 ;  /* 0x000000ffff0c7224 */ /* 0x000fce00078e0a0c */
.L_x_35:
[----:B------:R-:W-:Y:S01]  /*2870*/  IADD3 R12, PT, PT, R12, 0x1, RZ ;  /* 0x000000010c0c7810 */ /* 0x000fe20007ffe0ff */
[----:B------:R0:W-:Y:S03]  /*2880*/  STS [R11], RZ ;  /* 0x000000ff0b007388 */ /* 0x0001e60000000800 */
[----:B------:R-:W-:Y:S01]  /*2890*/  ISETP.NE.AND P0, PT, R12, RZ, PT ;  /* 0x000000ff0c00720c */ /* 0x000fe20003f05270 */
[----:B0-----:R-:W-:-:S12]  /*28a0*/  VIADD R11, R11, 0x4 ;  /* 0x000000040b0b7836 */ /* 0x001fd80000000000 */
[----:B------:R-:W-:Y:S05]  /*28b0*/  @P0 BRA `(.L_x_35) ;  /* 0xfffffffc00ec0947 */ /* 0x000fea000383ffff */
.L_x_32:
[----:B------:R-:W-:Y:S05]  /*28c0*/  BSYNC.RECONVERGENT B0 ;  /* 0x0000000000007941 */ /* 0x000fea0003800200 */
.L_x_0:
[----:B------:R-:W-:Y:S06]  /*28d0*/  BAR.SYNC.DEFER_BLOCKING 0x0 ;  /* 0x0000000000007b1d */ /* 0x000fec0000010000 */
[----:B------:R-:W-:Y:S05]  /*28e0*/  BRA.U !UP0, `(.L_x_36) ;  /* 0x00000011086c7547 */ /* 0x000fea000b800000 */
[C---:B01----:R-:W-:Y:S01]  /*28f0*/  VIADDMNMX R11, R8.reuse, 0x1, R9, !PT ;  /* 0x00000001080b7846 */ /* 0x043fe20007800109 */
[----:B------:R-:W-:Y:S03]  /*2900*/  BSSY.RECONVERGENT B0, `(.L_x_37) ;  /* 0x000001b000007945 */ /* 0x000fe60003800200 */
[----:B------:R-:W-:Y:S01]  /*2910*/  IADD3 R13, PT, PT, R8, -R11, RZ ;  /* 0x8000000b080d7210 */ /* 0x000fe20007ffe0ff */
[----:B------:R-:W-:-:S03]  /*2920*/  IMAD.IADD R12, R11, 0x1, -R8 ;  /* 0x000000010b0c7824 */ /* 0x000fc600078e0a08 */
[----:B------:R-:W-:Y:S02]  /*2930*/  ISETP.GT.U32.AND P1, PT, R13, -0x4, PT ;  /* 0xfffffffc0d00780c */ /* 0x000fe40003f24070 */
[----:B------:R-:W-:-:S13]  /*2940*/  LOP3.LUT P0, R11, R12, 0x3, RZ, 0xc0, !PT ;  /* 0x000000030c0b7812 */ /* 0x000fda000780c0ff */
[----:B------:R-:W-:Y:S05]  /*2950*/  @!P0 BRA `(.L_x_38) ;  /* 0x0000000000548947 */ /* 0x000fea0003800000 */
[----:B------:R-:W-:Y:S02]  /*2960*/  IMAD.SHL.U32 R12, R6, 0x4, RZ ;  /* 0x00000004060c7824 */ /* 0x000fe400078e00ff */
[----:B------:R-:W-:Y:S02]  /*2970*/  IMAD.MOV R11, RZ, RZ, -R11 ;  /* 0x000000ffff0b7224 */ /* 0x000fe400078e0a0b */
[C---:B------:R-:W-:Y:S01]  /*2980*/  IMAD R14, R3.reuse, 0x4, R12 ;  /* 0x00000004030e7824 */ /* 0x040fe200078e020c */
[----:B------:R-:W-:Y:S01]  /*2990*/  LEA R12, R3, R12, 0x3 ;  /* 0x0000000c030c7211 */ /* 0x000fe200078e18ff */
[--C-:B------:R-:W-:Y:S02]  /*29a0*/  IMAD R3, R8, 0x4, R5.reuse ;  /* 0x0000000408037824 */ /* 0x100fe400078e0205 */
[--C-:B------:R-:W-:Y:S02]  /*29b0*/  IMAD R14, R14, UR8, R5.reuse ;  /* 0x000000080e0e7c24 */ /* 0x100fe4000f8e0205 */
[----:B------:R-:W-:-:S07]  /*29c0*/  IMAD R12, R12, UR8, R5 ;  /* 0x000000080c0c7c24 */ /* 0x000fce000f8e0205 */
.L_x_39:
[----:B------:R0:W-:Y:S01]  /*29d0*/  LDS R13, [R12] ;  /* 0x000000000c0d7984 */ /* 0x0001e20000000800 */
[C---:B------:R-:W-:Y:S01]  /*29e0*/  ISETP.GE.AND P0, PT, R8.reuse, UR9, PT ;  /* 0x0000000908007c0c */ /* 0x040fe2000bf06270 */
[----:B------:R-:W-:Y:S01]  /*29f0*/  VIADD R8, R8, 0x1 ;  /* 0x0000000108087836 */ /* 0x000fe20000000000 */
[----:B------:R-:W-:Y:S01]  /*2a00*/  IADD3 R11, PT, PT, R11, 0x1, RZ ;  /* 0x000000010b0b7810 */ /* 0x000fe20007ffe0ff */
[----:B------:R1:W2:Y:S01]  /*2a10*/  LDS R16, [R14] ;  /* 0x000000000e107984 */ /* 0x0002a20000000800 */
[----:B------:R-:W-:Y:S02]  /*2a20*/  FSEL R18, RZ, 1, P0 ;  /* 0x3f800000ff127808 */ /* 0x000fe40000000000 */
[----:B------:R-:W-:Y:S01]  /*2a30*/  ISETP.NE.AND P0, PT, R11, RZ, PT ;  /* 0x000000ff0b00720c */ /* 0x000fe20003f05270 */
[----:B0-----:R-:W-:Y:S01]  /*2a40*/  VIADD R12, R12, 0x4 ;  /* 0x000000040c0c7836 */ /* 0x001fe20000000000 */
[----:B-1----:R-:W-:Y:S01]  /*2a50*/  IADD3 R14, PT, PT, R14, 0x4, RZ ;  /* 0x000000040e0e7810 */ /* 0x002fe20007ffe0ff */
[----:B--2---:R-:W-:-:S04]  /*2a60*/  FMUL R13, R13, R16 ;  /* 0x000000100d0d7220 */ /* 0x004fc80000400000 */
[----:B------:R-:W-:-:S05]  /*2a70*/  FMUL R18, R13, R18 ;  /* 0x000000120d127220 */ /* 0x000fca0000400000 */
[----:B------:R0:W-:Y:S02]  /*2a80*/  STS [R3], R18 ;  /* 0x0000001203007388 */ /* 0x0001e40000000800 */
[----:B0-----:R-:W-:Y:S01]  /*2a90*/  VIADD R3, R3, 0x4 ;  /* 0x0000000403037836 */ /* 0x001fe20000000000 */
[----:B------:R-:W-:Y:S06]  /*2aa0*/  @P0 BRA `(.L_x_39) ;  /* 0xfffffffc00c80947 */ /* 0x000fec000383ffff */
.L_x_38:
[----:B------:R-:W-:Y:S05]  /*2ab0*/  BSYNC.RECONVERGENT B0 ;  /* 0x0000000000007941 */ /* 0x000fea0003800200 */
.L_x_37:
[----:B------:R-:W-:Y:S04]  /*2ac0*/  BSSY.RECONVERGENT B0, `(.L_x_36) ;  /* 0x00000fd000007945 */ /* 0x000fe80003800200 */
[----:B------:R-:W-:Y:S05]  /*2ad0*/  @P1 BRA `(.L_x_40) ;  /* 0x0000000c00ec1947 */ /* 0x000fea0003800000 */
[----:B------:R-:W-:Y:S01]  /*2ae0*/  IMAD.IADD R3, R9, 0x1, -R8 ;  /* 0x0000000109037824 */ /* 0x000fe200078e0a08 */
[----:B------:R-:W-:Y:S01]  /*2af0*/  BSSY.RECONVERGENT B1, `(.L_x_41) ;  /* 0x000008d000017945 */ /* 0x000fe20003800200 */
[----:B------:R-:W-:-:S03]  /*2b00*/  PLOP3.LUT P0, PT, PT, PT, PT, 0x80, 0x8 ;  /* 0x000000000008781c */ /* 0x000fc60003f0f070 */
[----:B------:R-:W-:Y:S02]  /*2b10*/  ISETP.GT.AND P1, PT, R3, 0xc, PT ;  /* 0x0000000c0300780c */ /* 0x000fe40003f24270 */
[----:B------:R-:W-:-:S05]  /*2b20*/  LEA R3, R8, R5, 0x2 ;  /* 0x0000000508037211 */ /* 0x000fca00078e10ff */
[----:B------:R-:W-:-:S06]  /*2b30*/  VIADD R3, R3, 0x8 ;  /* 0x0000000803037836 */ /* 0x000fcc0000000000 */
[----:B------:R-:W-:Y:S05]  /*2b40*/  @!P1 BRA `(.L_x_42) ;  /* 0x00000008001c9947 */ /* 0x000fea0003800000 */
[----:B------:R-:W-:Y:S01]  /*2b50*/  PLOP3.LUT P0, PT, PT, PT, PT, 0x8, 0x80 ;  /* 0x000000000080781c */ /* 0x000fe20003f0e170 */
[----:B------:R-:W-:-:S12]  /*2b60*/  VIADD R11, R9, 0xfffffff4 ;  /* 0xfffffff4090b7836 */ /* 0x000fd80000000000 */
.L_x_43:
[C---:B------:R-:W-:Y:S01]  /*2b70*/  LEA R12, R4.reuse, R3, 0x2 ;  /* 0x00000003040c7211 */ /* 0x040fe200078e10ff */
[----:B------:R-:W-:Y:S01]  /*2b80*/  IMAD R13, R4, 0x8, R3 ;  /* 0x00000008040d7824 */ /* 0x000fe200078e0203 */
[----:B------:R-:W-:-:S03]  /*2b90*/  ISETP.GE.AND P1, PT, R8, UR9, PT ;  /* 0x0000000908007c0c */ /* 0x000fc6000bf26270 */
[----:B------:R-:W-:Y:S01]  /*2ba0*/  LDS R15, [R12+-0x8] ;  /* 0xfffff8000c0f7984 */ /* 0x000fe20000000800 */
[----:B------:R-:W-:-:S03]  /*2bb0*/  FSEL R17, RZ, 1, P1 ;  /* 0x3f800000ff117808 */ /* 0x000fc60000800000 */
[----:B------:R-:W0:Y:S02]  /*2bc0*/  LDS R14, [R13+-0x8] ;  /* 0xfffff8000d0e7984 */ /* 0x000e240000000800 */
[----:B0-----:R-:W-:-:S04]  /*2bd0*/  FMUL R14, R14, R15 ;  /* 0x0000000f0e0e7220 */ /* 0x001fc80000400000 */
[----:B------:R-:W-:Y:S01]  /*2be0*/  FMUL R14, R17, R14 ;  /* 0x0000000e110e7220 */ /* 0x000fe20000400000 */
[----:B------:R-:W-:-:S04]  /*2bf0*/  VIADD R17, R8, 0x1 ;  /* 0x0000000108117836 */ /* 0x000fc80000000000 */
[----:B------:R0:W-:Y:S01]  /*2c00*/  STS [R3+-0x8], R14 ;  /* 0xfffff80e03007388 */ /* 0x0001e20000000800 */
[----:B------:R-:W-:Y:S01]  /*2c10*/  ISETP.GE.AND P1, PT, R17, UR9, PT ;  /* 0x0000000911007c0c */ /* 0x000fe2000bf26270 */
[----:B------:R-:W-:Y:S02]  /*2c20*/  VIADD R17, R8, 0x3 ;  /* 0x0000000308117836 */ /* 0x000fe40000000000 */
[----:B------:R-:W-:Y:S01]  /*2c30*/  LDS R15, [R13+-0x4] ;  /* 0xfffffc000d0f7984 */ /* 0x000fe20000000800 */
[----:B------:R-:W-:-:S03]  /*2c40*/  FSEL R18, RZ, 1, P1 ;  /* 0x3f800000ff127808 */ /* 0x000fc60000800000 */
[----:B------:R-:W1:Y:S01]  /*2c50*/  LDS R16, [R12+-0x4] ;  /* 0xfffffc000c107984 */ /* 0x000e620000000800 */
[----:B0-----:R-:W-:-:S04]  /*2c60*/  IADD3 R14, PT, PT, R8, 0x2, RZ ;  /* 0x00000002080e7810 */ /* 0x001fc80007ffe0ff */
[----:B------:R-:W-:-:S04]  /*2c70*/  ISETP.GE.AND P1, PT, R14, UR9, PT ;  /* 0x000000090e007c0c */ /* 0x000fc8000bf26270 */
[----:B------:R-:W-:Y:S02]  /*2c80*/  FSEL R14, RZ, 1, P1 ;  /* 0x3f800000ff0e7808 */ /* 0x000fe40000800000 */
[----:B------:R-:W-:Y:S02]  /*2c90*/  ISETP.GE.AND P1, PT, R17, UR9, PT ;  /* 0x0000000911007c0c */ /* 0x000fe4000bf26270 */
[----:B------:R-:W-:Y:S01]  /*2ca0*/  IADD3 R17, PT, PT, R8, 0x5, RZ ;  /* 0x0000000508117810 */ /* 0x000fe20007ffe0ff */
[----:B-1----:R-:W-:-:S04]  /*2cb0*/  FMUL R15, R15, R16 ;  /* 0x000000100f0f7220 */ /* 0x002fc80000400000 */
[----:B------:R-:W-:-:S05]  /*2cc0*/  FMUL R18, R15, R18 ;  /* 0x000000120f127220 */ /* 0x000fca0000400000 */
[----:B------:R0:W-:Y:S04]  /*2cd0*/  STS [R3+-0x4], R18 ;  /* 0xfffffc1203007388 */ /* 0x0001e80000000800 */
[----:B------:R-:W-:Y:S04]  /*2ce0*/  LDS R15, [R13] ;  /* 0x000000000d0f7984 */ /* 0x000fe80000000800 */
[----:B------:R-:W1:Y:S01]  /*2cf0*/  LDS R16, [R12] ;  /* 0x000000000c107984 */ /* 0x000e620000000800 */
[----:B0-----:R-:W-:Y:S01]  /*2d00*/  FSEL R18, RZ, 1, P1 ;  /* 0x3f800000ff127808 */ /* 0x001fe20000800000 */
[----:B-1----:R-:W-:-:S04]  /*2d10*/  FMUL R15, R15, R16 ;  /* 0x000000100f0f7220 */ /* 0x002fc80000400000 */
[----:B------:R-:W-:-:S05]  /*2d20*/  FMUL R14, R15, R14 ;  /* 0x0000000e0f0e7220 */ /* 0x000fca0000400000 */
[----:B------:R0:W-:Y:S04]  /*2d30*/  STS [R3], R14 ;  /* 0x0000000e03007388 */ /* 0x0001e80000000800 */
[----:B------:R-:W-:Y:S04]  /*2d40*/  LDS R15, [R13+0x4] ;  /* 0x000004000d0f7984 */ /* 0x000fe80000000800 */
[----:B------:R-:W1:Y:S01]  /*2d50*/  LDS R16, [R12+0x4] ;  /* 0x000004000c107984 */ /* 0x000e620000000800 */
[----:B0-----:R-:W-:-:S05]  /*2d60*/  VIADD R14, R8, 0x4 ;  /* 0x00000004080e7836 */ /* 0x001fca0000000000 */
[----:B------:R-:W-:-:S04]  /*2d70*/  ISETP.GE.AND P1, PT, R14, UR9, PT ;  /* 0x000000090e007c0c */ /* 0x000fc8000bf26270 */
[----:B------:R-:W-:Y:S02]  /*2d80*/  FSEL R14, RZ, 1, P1 ;  /* 0x3f800000ff0e7808 */ /* 0x000fe40000800000 */
[----:B------:R-:W-:Y:S01]  /*2d90*/  ISETP.GE.AND P1, PT, R17, UR9, PT ;  /* 0x0000000911007c0c */ /* 0x000fe2000bf26270 */
[----:B------:R-:W-:Y:S02]  /*2da0*/  VIADD R17, R8, 0x7 ;  /* 0x0000000708117836 */ /* 0x000fe40000000000 */
[----:B-1----:R-:W-:-:S04]  /*2db0*/  FMUL R15, R15, R16 ;  /* 0x000000100f0f7220 */ /* 0x002fc80000400000 */
[----:B------:R-:W-:-:S05]  /*2dc0*/  FMUL R18, R15, R18 ;  /* 0x000000120f127220 */ /* 0x000fca0000400000 */
[----:B------:R0:W-:Y:S04]  /*2dd0*/  STS [R3+0x4], R18 ;  /* 0x0000041203007388 */ /* 0x0001e80000000800 */
[----:B------:R-:W-:Y:S04]  /*2de0*/  LDS R15, [R13+0x8] ;  /* 0x000008000d0f7984 */ /* 0x000fe80000000800 */
[----:B------:R-:W1:Y:S01]  /*2df0*/  LDS R16, [R12+0x8] ;  /* 0x000008000c107984 */ /* 0x000e620000000800 */
[----:B0-----:R-:W-:Y:S01]  /*2e00*/  FSEL R18, RZ, 1, P1 ;  /* 0x3f800000ff127808 */ /* 0x001fe20000800000 */
[----:B-1----:R-:W-:-:S04]  /*2e10*/  FMUL R15, R15, R16 ;  /* 0x000000100f0f7220 */ /* 0x002fc80000400000 */
[----:B------:R-:W-:-:S05]  /*2e20*/  FMUL R14, R15, R14 ;  /* 0x0000000e0f0e7220 */ /* 0x000fca0000400000 */
[----:B------:R0:W-:Y:S04]  /*2e30*/  STS [R3+0x8], R14 ;  /* 0x0000080e03007388 */ /* 0x0001e80000000800 */
        /* <DEDUP_REMOVED lines=18> */
[----:B0-----:R-:W-:-:S04]  /*2f60*/  IADD3 R14, PT, PT, R8, 0x8, RZ ;  /* 0x00000008080e7810 */ /* 0x001fc80007ffe0ff */
[----:B------:R-:W-:-:S04]  /*2f70*/  ISETP.GE.AND P1, PT, R14, UR9, PT ;  /* 0x000000090e007c0c */ /* 0x000fc8000bf26270 */
[----:B------:R-:W-:Y:S02]  /*2f80*/  FSEL R14, RZ, 1, P1 ;  /* 0x3f800000ff0e7808 */ /* 0x000fe40000800000 */
[----:B------:R-:W-:Y:S02]  /*2f90*/  ISETP.GE.AND P1, PT, R17, UR9, PT ;  /* 0x0000000911007c0c */ /* 0x000fe4000bf26270 */
[----:B------:R-:W-:Y:S01]  /*2fa0*/  IADD3 R17, PT, PT, R8, 0xb, RZ ;  /* 0x0000000b08117810 */ /* 0x000fe20007ffe0ff */
        /* <DEDUP_REMOVED lines=43> */
[C---:B0-----:R-:W-:Y:S01]  /*3260*/  IADD3 R14, PT, PT, R8.reuse, 0xe, RZ ;  /* 0x0000000e080e7810 */ /* 0x041fe20007ffe0ff */
[----:B------:R-:W-:-:S03]  /*3270*/  VIADD R8, R8, 0x10 ;  /* 0x0000001008087836 */ /* 0x000fc60000000000 */
[----:B------:R-:W-:-:S04]  /*3280*/  ISETP.GE.AND P1, PT, R14, UR9, PT ;  /* 0x000000090e007c0c */ /* 0x000fc8000bf26270 */
[----:B------:R-:W-:Y:S02]  /*3290*/  FSEL R14, RZ, 1, P1 ;  /* 0x3f800000ff0e7808 */ /* 0x000fe40000800000 */
[----:B------:R-:W-:Y:S01]  /*32a0*/  ISETP.GE.AND P1, PT, R17, UR9, PT ;  /* 0x0000000911007c0c */ /* 0x000fe2000bf26270 */
[----:B-1----:R-:W-:-:S04]  /*32b0*/  FMUL R15, R15, R16 ;  /* 0x000000100f0f7220 */ /* 0x002fc80000400000 */
[----:B------:R-:W-:-:S05]  /*32c0*/  FMUL R18, R15, R18 ;  /* 0x000000120f127220 */ /* 0x000fca0000400000 */
[----:B------:R0:W-:Y:S04]  /*32d0*/  STS [R3+0x2c], R18 ;  /* 0x00002c1203007388 */ /* 0x0001e80000000800 */
[----:B------:R-:W-:Y:S04]  /*32e0*/  LDS R15, [R13+0x30] ;  /* 0x000030000d0f7984 */ /* 0x000fe80000000800 */
[----:B------:R-:W1:Y:S01]  /*32f0*/  LDS R16, [R12+0x30] ;  /* 0x000030000c107984 */ /* 0x000e620000000800 */
[----:B0-----:R-:W-:Y:S02]  /*3300*/  FSEL R18, RZ, 1, P1 ;  /* 0x3f800000ff127808 */ /* 0x001fe40000800000 */
[----:B------:R-:W-:Y:S01]  /*3310*/  ISETP.GE.AND P1, PT, R8, R11, PT ;  /* 0x0000000b0800720c */ /* 0x000fe20003f26270 */
[----:B-1----:R-:W-:-:S04]  /*3320*/  FMUL R15, R15, R16 ;  /* 0x000000100f0f7220 */ /* 0x002fc80000400000 */
[----:B------:R-:W-:-:S05]  /*3330*/  FMUL R14, R15, R14 ;  /* 0x0000000e0f0e7220 */ /* 0x000fca0000400000 */
[----:B------:R-:W-:Y:S04]  /*3340*/  STS [R3+0x30], R14 ;  /* 0x0000300e03007388 */ /* 0x000fe80000000800 */
[----:B------:R-:W-:Y:S04]  /*3350*/  LDS R15, [R13+0x34] ;  /* 0x000034000d0f7984 */ /* 0x000fe80000000800 */
[----:B------:R-:W0:Y:S02]  /*3360*/  LDS R16, [R12+0x34] ;  /* 0x000034000c107984 */ /* 0x000e240000000800 */
[----:B0-----:R-:W-:-:S04]  /*3370*/  FMUL R15, R15, R16 ;  /* 0x000000100f0f7220 */ /* 0x001fc80000400000 */
[----:B------:R-:W-:-:S05]  /*3380*/  FMUL R18, R15, R18 ;  /* 0x000000120f127220 */ /* 0x000fca0000400000 */
[----:B------:R0:W-:Y:S02]  /*3390*/  STS [R3+0x34], R18 ;  /* 0x0000341203007388 */ /* 0x0001e40000000800 */
[----:B0-----:R-:W-:Y:S01]  /*33a0*/  IADD3 R3, PT, PT, R3, 0x40, RZ ;  /* 0x0000004003037810 */ /* 0x001fe20007ffe0ff */
[----:B------:R-:W-:Y:S06]  /*33b0*/  @!P1 BRA `(.L_x_43) ;  /* 0xfffffff400ec9947 */ /* 0x000fec000383ffff */
.L_x_42:
[----:B------:R-:W-:Y:S05]  /*33c0*/  BSYNC.RECONVERGENT B1 ;  /* 0x0000000000017941 */ /* 0x000fea0003800200 */
.L_x_41:
[----:B------:R-:W-:Y:S01]  /*33d0*/  IMAD.IADD R11, R9, 0x1, -R8 ;  /* 0x00000001090b7824 */ /* 0x000fe200078e0a08 */
[----:B------:R-:W-:Y:S04]  /*33e0*/  BSSY.RECONVERGENT B1, `(.L_x_44) ;  /* 0x0000047000017945 */ /* 0x000fe80003800200 */
[----:B------:R-:W-:-:S13]  /*33f0*/  ISETP.GT.AND P1, PT, R11, 0x4, PT ;  /* 0x000000040b00780c */ /* 0x000fda0003f24270 */
[----:B------:R-:W-:Y:S05]  /*3400*/  @!P1 BRA `(.L_x_45) ;  /* 0x0000000400109947 */ /* 0x000fea0003800000 */
[C---:B------:R-:W-:Y:S01]  /*3410*/  IMAD R12, R4.reuse, 0x8, R3 ;  /* 0x00000008040c7824 */ /* 0x040fe200078e0203 */
[----:B------:R-:W-:Y:S01]  /*3420*/  LEA R11, R4, R3, 0x2 ;  /* 0x00000003040b7211 */ /* 0x000fe200078e10ff */
[C---:B------:R-:W-:Y:S01]  /*3430*/  VIADD R15, R8.reuse, 0x1 ;  /* 0x00000001080f7836 */ /* 0x040fe20000000000 */
[C---:B------:R-:W-:Y:S02]  /*3440*/  ISETP.GE.AND P0, PT, R8.reuse, UR9, PT ;  /* 0x0000000908007c0c */ /* 0x040fe4000bf06270 */
[----:B------:R-:W-:Y:S02]  /*3450*/  LDS R13, [R12+-0x8] ;  /* 0xfffff8000c0d7984 */ /* 0x000fe40000000800 */
[----:B------:R-:W-:Y:S02]  /*3460*/  FSEL R16, RZ, 1, P0 ;  /* 0x3f800000ff107808 */ /* 0x000fe40000000000 */
[----:B------:R-:W0:Y:S01]  /*3470*/  LDS R14, [R11+-0x8] ;  /* 0xfffff8000b0e7984 */ /* 0x000e220000000800 */
[----:B------:R-:W-:Y:S01]  /*3480*/  ISETP.GE.AND P0, PT, R15, UR9, PT ;  /* 0x000000090f007c0c */ /* 0x000fe2000bf06270 */
[----:B------:R-:W-:-:S03]  /*3490*/  VIADD R15, R8, 0x2 ;  /* 0x00000002080f7836 */ /* 0x000fc60000000000 */
[----:B------:R-:W-:Y:S02]  /*34a0*/  FSEL R18, RZ, 1, P0 ;  /* 0x3f800000ff127808 */ /* 0x000fe40000000000 */
[----:B------:R-:W-:Y:S02]  /*34b0*/  ISETP.GE.AND P0, PT, R15, UR9, PT ;  /* 0x000000090f007c0c */ /* 0x000fe4000bf06270 */
[----:B------:R-:W-:Y:S01]  /*34c0*/  IADD3 R15, PT, PT, R8, 0x3, RZ ;  /* 0x00000003080f7810 */ /* 0x000fe20007ffe0ff */
[----:B0-----:R-:W-:-:S04]  /*34d0*/  FMUL R13, R13, R14 ;  /* 0x0000000e0d0d7220 */ /* 0x001fc80000400000 */
[----:B------:R-:W-:-:S05]  /*34e0*/  FMUL R16, R13, R16 ;  /* 0x000000100d107220 */ /* 0x000fca0000400000 */
[----:B------:R0:W-:Y:S04]  /*34f0*/  STS [R3+-0x8], R16 ;  /* 0xfffff81003007388 */ /* 0x0001e80000000800 */
[----:B------:R-:W-:Y:S04]  /*3500*/  LDS R13, [R12+-0x4] ;  /* 0xfffffc000c0d7984 */ /* 0x000fe80000000800 */
[----:B------:R-:W1:Y:S01]  /*3510*/  LDS R14, [R11+-0x4] ;  /* 0xfffffc000b0e7984 */ /* 0x000e620000000800 */
[----:B0-----:R-:W-:Y:S02]  /*3520*/  FSEL R16, RZ, 1, P0 ;  /* 0x3f800000ff107808 */ /* 0x001fe40000000000 */
[----:B------:R-:W-:Y:S01]  /*3530*/  ISETP.GE.AND P0, PT, R15, UR9, PT ;  /* 0x000000090f007c0c */ /* 0x000fe2000bf06270 */
        /* <DEDUP_REMOVED lines=8> */
[----:B------:R-:W-:Y:S04]  /*35c0*/  STS [R3], R16 ;  /* 0x0000001003007388 */ /* 0x000fe80000000800 */
[----:B------:R-:W-:Y:S04]  /*35d0*/  LDS R13, [R12+0x4] ;  /* 0x000004000c0d7984 */ /* 0x000fe80000000800 */
[----:B------:R-:W0:Y:S02]  /*35e0*/  LDS R14, [R11+0x4] ;  /* 0x000004000b0e7984 */ /* 0x000e240000000800 */
[----:B0-----:R-:W-:-:S04]  /*35f0*/  FMUL R13, R13, R14 ;  /* 0x0000000e0d0d7220 */ /* 0x001fc80000400000 */
[----:B------:R-:W-:Y:S01]  /*3600*/  FMUL R18, R13, R18 ;  /* 0x000000120d127220 */ /* 0x000fe20000400000 */
[----:B------:R-:W-:-:S04]  /*3610*/  VIADD R13, R8, 0x4 ;  /* 0x00000004080d7836 */ /* 0x000fc80000000000 */
[----:B------:R-:W-:Y:S01]  /*3620*/  STS [R3+0x4], R18 ;  /* 0x0000041203007388 */ /* 0x000fe20000000800 */
[----:B------:R-:W-:-:S03]  /*3630*/  ISETP.GE.AND P0, PT, R13, UR9, PT ;  /* 0x000000090d007c0c */ /* 0x000fc6000bf06270 */
[----:B------:R-:W-:Y:S01]  /*3640*/  LDS R14, [R12+0x8] ;  /* 0x000008000c0e7984 */ /* 0x000fe20000000800 */
[----:B------:R-:W-:-:S03]  /*3650*/  FSEL R13, RZ, 1, P0 ;  /* 0x3f800000ff0d7808 */ /* 0x000fc60000000000 */
[----:B------:R-:W0:Y:S02]  /*3660*/  LDS R15, [R11+0x8] ;  /* 0x000008000b0f7984 */ /* 0x000e240000000800 */
[----:B0-----:R-:W-:Y:S01]  /*3670*/  FMUL R14, R14, R15 ;  /* 0x0000000f0e0e7220 */ /* 0x001fe20000400000 */
[----:B------:R-:W-:-:S03]  /*3680*/  VIADD R15, R8, 0x5 ;  /* 0x00000005080f7836 */ /* 0x000fc60000000000 */
[----:B------:R-:W-:Y:S02]  /*3690*/  FMUL R14, R14, R13 ;  /* 0x0000000d0e0e7220 */ /* 0x000fe40000400000 */
[----:B------:R-:W-:Y:S01]  /*36a0*/  ISETP.GE.AND P0, PT, R15, UR9, PT ;  /* 0x000000090f007c0c */ /* 0x000fe2000bf06270 */
[----:B------:R-:W-:Y:S02]  /*36b0*/  VIADD R15, R8, 0x7 ;  /* 0x00000007080f7836 */ /* 0x000fe40000000000 */
[----:B------:R0:W-:Y:S01]  /*36c0*/  STS [R3+0x8], R14 ;  /* 0x0000080e03007388 */ /* 0x0001e20000000800 */
[----:B------:R-:W-:-:S03]  /*36d0*/  FSEL R18, RZ, 1, P0 ;  /* 0x3f800000ff127808 */ /* 0x000fc60000000000 */
        /* <DEDUP_REMOVED lines=13> */
[----:B------:R-:W-:Y:S01]  /*37b0*/  PLOP3.LUT P0, PT, PT, PT, PT, 0x8, 0x80 ;  /* 0x000000000080781c */ /* 0x000fe20003f0e170 */
        /* <DEDUP_REMOVED lines=8> */
[----:B0-----:R-:W-:-:S07]  /*3840*/  IADD3 R3, PT, PT, R3, 0x20, RZ ;  /* 0x0000002003037810 */ /* 0x001fce0007ffe0ff */
.L_x_45:
[----:B------:R-:W-:Y:S05]  /*3850*/  BSYNC.RECONVERGENT B1 ;  /* 0x0000000000017941 */ /* 0x000fea0003800200 */
.L_x_44:
[----:B------:R-:W-:-:S13]  /*3860*/  ISETP.LT.OR P0, PT, R8, R9, P0 ;  /* 0x000000090800720c */ /* 0x000fda0000701670 */
[----:B------:R-:W-:Y:S05]  /*3870*/  @!P0 BRA `(.L_x_40) ;  /* 0x0000000000848947 */ /* 0x000fea0003800000 */
[--C-:B------:R-:W-:Y:S01]  /*3880*/  IMAD R9, R4, 0x8, R3.reuse ;  /* 0x0000000804097824 */ /* 0x100fe200078e0203 */
[----:B------:R-:W-:Y:S01]  /*3890*/  ISETP.GE.AND P0, PT, R8, UR9, PT ;  /* 0x0000000908007c0c */ /* 0x000fe2000bf06270 */
[----:B------:R-:W-:Y:S01]  /*38a0*/  IMAD R11, R4, 0x4, R3 ;  /* 0x00000004040b7824 */ /* 0x000fe200078e0203 */
[----:B------:R-:W-:Y:S02]  /*38b0*/  IADD3 R14, PT, PT, R8, 0x1, RZ ;  /* 0x00000001080e7810 */ /* 0x000fe40007ffe0ff */
[----:B------:R-:W-:Y:S01]  /*38c0*/  LDS R4, [R9+-0x8] ;  /* 0xfffff80009047984 */ /* 0x000fe20000000800 */
[----:B------:R-:W-:Y:S02]  /*38d0*/  FSEL R15, RZ, 1, P0 ;  /* 0x3f800000ff0f7808 */ /* 0x000fe40000000000 */
[----:B------:R-:W-:Y:S01]  /*38e0*/  ISETP.GE.AND P0, PT, R14, UR9, PT ;  /* 0x000000090e007c0c */ /* 0x000fe2000bf06270 */
[----:B------:R-:W0:Y:S02]  /*38f0*/  LDS R13, [R11+-0x8] ;  /* 0xfffff8000b0d7984 */ /* 0x000e240000000800 */
[----:B0-----:R-:W-:-:S04]  /*3900*/  FMUL R4, R4, R13 ;  /* 0x0000000d04047220 */ /* 0x001fc80000400000 */
[----:B------:R-:W-:Y:S01]  /*3910*/  FMUL R4, R4, R15 ;  /* 0x0000000f04047220 */ /* 0x000fe20000400000 */
[----:B------:R-:W-:-:S04]  /*3920*/  FSEL R15, RZ, 1, P0 ;  /* 0x3f800000ff0f7808 */ /* 0x000fc80000000000 */
[----:B------:R0:W-:Y:S04]  /*3930*/  STS [R3+-0x8], R4 ;  /* 0xfffff80403007388 */ /* 0x0001e80000000800 */
[----:B------:R-:W-:Y:S04]  /*3940*/  LDS R12, [R9+-0x4] ;  /* 0xfffffc00090c7984 */ /* 0x000fe80000000800 */
[----:B------:R-:W1:Y:S01]  /*3950*/  LDS R13, [R11+-0x4] ;  /* 0xfffffc000b0d7984 */ /* 0x000e620000000800 */
[C---:B0-----:R-:W-:Y:S02]  /*3960*/  VIADD R4, R8.reuse, 0x2 ;  /* 0x0000000208047836 */ /* 0x041fe40000000000 */
[----:B------:R-:W-:-:S03]  /*3970*/  VIADD R8, R8, 0x3 ;  /* 0x0000000308087836 */ /* 0x000fc60000000000 */
[----:B------:R-:W-:-:S04]  /*3980*/  ISETP.GE.AND P0, PT, R4, UR9, PT ;  /* 0x0000000904007c0c */ /* 0x000fc8000bf06270 */
[----:B------:R-:W-:Y:S02]  /*3990*/  FSEL R4, RZ, 1, P0 ;  /* 0x3f800000ff047808 */ /* 0x000fe40000000000 */
[----:B------:R-:W-:-:S04]  /*39a0*/  ISETP.GE.AND P0, PT, R8, UR9, PT ;  /* 0x0000000908007c0c */ /* 0x000fc8000bf06270 */
[----:B------:R-:W-:Y:S01]  /*39b0*/  FSEL R8, RZ, 1, P0 ;  /* 0x3f800000ff087808 */ /* 0x000fe20000000000 */
[----:B-1----:R-:W-:-:S04]  /*39c0*/  FMUL R12, R12, R13 ;  /* 0x0000000d0c0c7220 */ /* 0x002fc80000400000 */
[----:B------:R-:W-:-:S05]  /*39d0*/  FMUL R12, R12, R15 ;  /* 0x0000000f0c0c7220 */ /* 0x000fca0000400000 */
[----:B------:R-:W-:Y:S04]  /*39e0*/  STS [R3+-0x4], R12 ;  /* 0xfffffc0c03007388 */ /* 0x000fe80000000800 */
[----:B------:R-:W-:Y:S04]  /*39f0*/  LDS R13, [R9] ;  /* 0x00000000090d7984 */ /* 0x000fe80000000800 */
[----:B------:R-:W0:Y:S02]  /*3a00*/  LDS R14, [R11] ;  /* 0x000000000b0e7984 */ /* 0x000e240000000800 */
[----:B0-----:R-:W-:-:S04]  /*3a10*/  FMUL R13, R13, R14 ;  /* 0x0000000e0d0d7220 */ /* 0x001fc80000400000 */
[----:B------:R-:W-:-:S05]  /*3a20*/  FMUL R4, R13, R4 ;  /* 0x000000040d047220 */ /* 0x000fca0000400000 */
[----:B------:R-:W-:Y:S04]  /*3a30*/  STS [R3], R4 ;  /* 0x0000000403007388 */ /* 0x000fe80000000800 */
[----:B------:R-:W-:Y:S04]  /*3a40*/  LDS R13, [R9+0x4] ;  /* 0x00000400090d7984 */ /* 0x000fe80000000800 */
[----:B------:R-:W0:Y:S02]  /*3a50*/  LDS R14, [R11+0x4] ;  /* 0x000004000b0e7984 */ /* 0x000e240000000800 */
[----:B0-----:R-:W-:-:S04]  /*3a60*/  FMUL R13, R13, R14 ;  /* 0x0000000e0d0d7220 */ /* 0x001fc80000400000 */
[----:B------:R-:W-:-:S05]  /*3a70*/  FMUL R8, R13, R8 ;  /* 0x000000080d087220 */ /* 0x000fca0000400000 */
[----:B------:R0:W-:Y:S02]  /*3a80*/  STS [R3+0x4], R8 ;  /* 0x0000040803007388 */ /* 0x0001e40000000800 */
.L_x_40:
[----:B------:R-:W-:Y:S05]  /*3a90*/  BSYNC.RECONVERGENT B0 ;  /* 0x0000000000007941 */ /* 0x000fea0003800200 */
.L_x_36:
[----:B------:R-:W-:Y:S06]  /*3aa0*/  BAR.SYNC.DEFER_BLOCKING 0x0 ;  /* 0x0000000000007b1d */ /* 0x000fec0000010000 */
[----:B------:R-:W-:Y:S05]  /*3ab0*/  BRA.U !UP0, `(.L_x_46) ;  /* 0x0000000d08747547 */ /* 0x000fea000b800000 */
[----:B0-----:R-:W0:Y:S02]  /*3ac0*/  I2F.F64.U32 R8, R6 ;  /* 0x0000000600087312 */ /* 0x001e240000201800 */
[C---:B0-----:R-:W-:Y:S02]  /*3ad0*/  DMUL R12, R8.reuse, 0.03125 ;  /* 0x3fa00000080c7828 */ /* 0x041fe40000000000 */
[C---:B------:R-:W-:Y:S02]  /*3ae0*/  DMUL R14, R8.reuse, 0.015625 ;  /* 0x3f900000080e7828 */ /* 0x040fe40000000000 */
[----:B------:R-:W-:Y:S02]  /*3af0*/  DMUL R16, R8, 0.0078125 ;  /* 0x3f80000008107828 */ /* 0x000fe40000000000 */
[----:B------:R-:W0:Y:S08]  /*3b00*/  F2I.F64.FLOOR R3, R12 ;  /* 0x0000000c00037311 */ /* 0x000e300000305100 */
[----:B------:R-:W2:Y:S01]  /*3b10*/  F2I.F64.FLOOR R4, R14 ;  /* 0x0000000e00047311 */ /* 0x000ea20000305100 */
[----:B0-----:R-:W-:-:S07]  /*3b20*/  LOP3.LUT R3, R3, 0x1, RZ, 0xc0, !PT ;  /* 0x0000000103037812 */ /* 0x001fce00078ec0ff */
[----:B------:R-:W0:Y:S01]  /*3b30*/  F2I.F64.FLOOR R8, R16 ;  /* 0x0000001000087311 */ /* 0x000e220000305100 */
[----:B--2---:R-:W-:Y:S02]  /*3b40*/  LOP3.LUT R4, R4, 0x1, RZ, 0xc0, !PT ;  /* 0x0000000104047812 */ /* 0x004fe400078ec0ff */
[----:B0-----:R-:W-:-:S07]  /*3b50*/  LOP3.LUT R8, R8, 0x1, RZ, 0xc0, !PT ;  /* 0x0000000108087812 */ /* 0x001fce00078ec0ff */
.L_x_49:
[----:B------:R-:W-:Y:S01]  /*3b60*/  MOV R9, R7 ;  /* 0x0000000700097202 */ /* 0x000fe20000000f00 */
[----:B------:R-:W-:Y:S01]  /*3b70*/  VIADD R7, R7, 0xffffffff ;  /* 0xffffffff07077836 */ /* 0x000fe20000000000 */
[C---:B------:R-:W-:Y:S01]  /*3b80*/  ISETP.NE.AND P2, PT, R3.reuse, RZ, PT ;  /* 0x000000ff0300720c */ /* 0x040fe20003f45270 */
[----:B------:R-:W-:Y:S01]  /*3b90*/  BSSY.RECONVERGENT B0, `(.L_x_47) ;  /* 0x00000cc000007945 */ /* 0x000fe20003800200 */
[----:B------:R-:W-:Y:S01]  /*3ba0*/  ISETP.NE.AND P1, PT, R3, RZ, PT ;  /* 0x000000ff0300720c */ /* 0x000fe20003f25270 */
[C---:B-1----:R-:W-:Y:S02]  /*3bb0*/  IMAD R11, R7.reuse, 0x400, R5 ;  /* 0x00000400070b7824 */ /* 0x042fe400078e0205 */
[----:B------:R-:W-:-:S03]  /*3bc0*/  IMAD R17, R7, 0x100, R6 ;  /* 0x0000010007117824 */ /* 0x000fc600078e0206 */
[----:B0-----:R-:W-:-:S05]  /*3bd0*/  LEA R12, R6, R11, 0x2 ;  /* 0x0000000b060c7211 */ /* 0x001fca00078e10ff */
[----:B------:R-:W-:Y:S01]  /*3be0*/  @!P2 LDS R13, [R12] ;  /* 0x000000000c0da984 */ /* 0x000fe20000000800 */
[----:B------:R-:W0:Y:S01]  /*3bf0*/  @!P2 LDC R16, c[0x0][0x3a4] ;  /* 0x0000e900ff10ab82 */ /* 0x000e220000000800 */
[----:B------:R-:W-:Y:S02]  /*3c00*/  @!P2 VIADD R15, R17, 0x20 ;  /* 0x00000020110fa836 */ /* 0x000fe40000000000 */
[----:B------:R-:W1:Y:S03]  /*3c10*/  @!P2 LDS R14, [R12+0x80] ;  /* 0x000080000c0ea984 */ /* 0x000e660000000800 */
[----:B0-----:R-:W-:-:S04]  /*3c20*/  @!P2 ISETP.GE.AND P0, PT, R15, R16, PT ;  /* 0x000000100f00a20c */ /* 0x001fc80003f06270 */
[----:B------:R-:W-:Y:S02]  /*3c30*/  @!P2 FSEL R15, RZ, 1, P0 ;  /* 0x3f800000ff0fa808 */ /* 0x000fe40000000000 */
[----:B------:R-:W-:-:S03]  /*3c40*/  ISETP.NE.AND P0, PT, R4, RZ, PT ;  /* 0x000000ff0400720c */ /* 0x000fc60003f05270 */
[----:B-1----:R-:W-:-:S10]  /*3c50*/  @!P2 FFMA R13, R14, R15, R13 ;  /* 0x0000000f0e0da223 */ /* 0x002fd4000000000d */
[----:B------:R-:W0:Y:S01]  /*3c60*/  @!P0 LDC R19, c[0x0][0x3a4] ;  /* 0x0000e900ff138b82 */ /* 0x000e220000000800 */
[----:B------:R-:W-:Y:S01]  /*3c70*/  @!P0 IADD3 R16, PT, PT, R17, 0x40, RZ ;  /* 0x0000004011108810 */ /* 0x000fe20007ffe0ff */
[----:B------:R-:W-:Y:S06]  /*3c80*/  @!P2 STS [R12], R13 ;  /* 0x0000000d0c00a388 */ /* 0x000fec0000000800 */
[----:B------:R-:W-:Y:S01]  /*3c90*/  BAR.SYNC.DEFER_BLOCKING 0x0 ;  /* 0x0000000000007b1d */ /* 0x000fe20000010000 */
[----:B------:R-:W-:-:S05]  /*3ca0*/  ISETP.NE.AND P2, PT, R4, RZ, PT ;  /* 0x000000ff0400720c */ /* 0x000fca0003f45270 */
[----:B------:R-:W-:Y:S02]  /*3cb0*/  @P1 STS [R12], RZ ;  /* 0x000000ff0c001388 */ /* 0x000fe40000000800 */
[----:B------:R-:W-:Y:S01]  /*3cc0*/  BAR.SYNC.DEFER_BLOCKING 0x0 ;  /* 0x0000000000007b1d */ /* 0x000fe20000010000 */
[----:B0-----:R-:W-:-:S04]  /*3cd0*/  @!P0 ISETP.GE.AND P1, PT, R16, R19, PT ;  /* 0x000000131000820c */ /* 0x001fc80003f26270 */
[----:B------:R-:W-:Y:S02]  /*3ce0*/  @!P0 FSEL R16, RZ, 1, P1 ;  /* 0x3f800000ff108808 */ /* 0x000fe40000800000 */
[----:B------:R-:W-:-:S13]  /*3cf0*/  ISETP.NE.AND P1, PT, R8, RZ, PT ;  /* 0x000000ff0800720c */ /* 0x000fda0003f25270 */
[----:B------:R-:W0:Y:S01]  /*3d00*/  @!P1 LDC R19, c[0x0][0x3a4] ;  /* 0x0000e900ff139b82 */ /* 0x000e220000000800 */
[----:B------:R-:W-:Y:S04]  /*3d10*/  @!P0 LDS R14, [R12] ;  /* 0x000000000c0e8984 */ /* 0x000fe80000000800 */
[----:B------:R-:W1:Y:S02]  /*3d20*/  @!P0 LDS R15, [R12+0x100] ;  /* 0x000100000c0f8984 */ /* 0x000e640000000800 */
[----:B-1----:R-:W-:Y:S01]  /*3d30*/  @!P0 FFMA R15, R15, R16, R14 ;  /* 0x000000100f0f8223 */ /* 0x002fe2000000000e */
[----:B------:R-:W-:-:S04]  /*3d40*/  @!P1 VIADD R16, R17, 0x80 ;  /* 0x0000008011109836 */ /* 0x000fc80000000000 */
[----:B------:R-:W-:Y:S01]  /*3d50*/  @!P0 STS [R12], R15 ;  /* 0x0000000f0c008388 */ /* 0x000fe20000000800 */
[----:B------:R-:W-:Y:S01]  /*3d60*/  BAR.SYNC.DEFER_BLOCKING 0x0 ;  /* 0x0000000000007b1d */ /* 0x000fe20000010000 */
[----:B0-----:R-:W-:-:S04]  /*3d70*/  @!P1 ISETP.GE.AND P0, PT, R16, R19, PT ;  /* 0x000000131000920c */ /* 0x001fc80003f06270 */
[----:B------:R-:W-:Y:S02]  /*3d80*/  @!P1 FSEL R16, RZ, 1, P0 ;  /* 0x3f800000ff109808 */ /* 0x000fe40000000000 */
[----:B------:R-:W-:Y:S01]  /*3d90*/  ISETP.NE.AND P0, PT, R6, RZ, PT ;  /* 0x000000ff0600720c */ /* 0x000fe20003f05270 */
[----:B------:R-:W-:Y:S01]  /*3da0*/  @P2 STS [R12], RZ ;  /* 0x000000ff0c002388 */ /* 0x000fe20000000800 */
[----:B------:R-:W-:Y:S01]  /*3db0*/  BAR.SYNC.DEFER_BLOCKING 0x0 ;  /* 0x0000000000007b1d */ /* 0x000fe20000010000 */
[----:B------:R-:W-:-:S05]  /*3dc0*/  ISETP.NE.AND P2, PT, R8, RZ, PT ;  /* 0x000000ff0800720c */ /* 0x000fca0003f45270 */
[----:B------:R-:W-:Y:S04]  /*3dd0*/  @!P1 LDS R13, [R12] ;  /* 0x000000000c0d9984 */ /* 0x000fe80000000800 */
[----:B------:R-:W0:Y:S02]  /*3de0*/  @!P1 LDS R14, [R12+0x200] ;  /* 0x000200000c0e9984 */ /* 0x000e240000000800 */
[----:B0-----:R-:W-:-:S05]  /*3df0*/  @!P1 FFMA R13, R14, R16, R13 ;  /* 0x000000100e0d9223 */ /* 0x001fca000000000d */
[----:B------:R0:W-:Y:S01]  /*3e00*/  @!P1 STS [R12], R13 ;  /* 0x0000000d0c009388 */ /* 0x0001e20000000800 */
[----:B------:R-:W-:Y:S06]  /*3e10*/  BAR.SYNC.DEFER_BLOCKING 0x0 ;  /* 0x0000000000007b1d */ /* 0x000fec0000010000 */
[----:B------:R0:W-:Y:S02]  /*3e20*/  @P2 STS [R12], RZ ;  /* 0x000000ff0c002388 */ /* 0x0001e40000000800 */
[----:B------:R-:W-:Y:S06]  /*3e30*/  BAR.SYNC.DEFER_BLOCKING 0x0 ;  /* 0x0000000000007b1d */ /* 0x000fec0000010000 */
[----:B------:R-:W-:Y:S05]  /*3e40*/  @P0 BRA `(.L_x_48) ;  /* 0x0000000800800947 */ /* 0x000fea0003800000 */
[----:B0-----:R-:W-:Y:S04]  /*3e50*/  LDS R12, [R10] ;  /* 0x000000000a0c7984 */ /* 0x001fe80000000800 */
[----:B------:R-:W0:Y:S02]  /*3e60*/  LDS R13, [R11] ;  /* 0x000000000b0d7984 */ /* 0x000e240000000800 */
[----:B0-----:R-:W-:-:S05]  /*3e70*/  FADD R13, R12, R13 ;  /* 0x0000000d0c0d7221 */ /* 0x001fca0000000000 */
[----:B------:R-:W-:Y:S04]  /*3e80*/  STS [R10], R13 ;  /* 0x0000000d0a007388 */ /* 0x000fe80000000800 */
[----:B------:R-:W-:Y:S04]  /*3e90*/  STS [R11], RZ ;  /* 0x000000ff0b007388 */ /* 0x000fe80000000800 */
[----:B------:R-:W-:Y:S04]  /*3ea0*/  LDS R15, [R11+0x4] ;  /* 0x000004000b0f7984 */ /* 0x000fe80000000800 */
[----:B------:R-:W0:Y:S02]  /*3eb0*/  LDS R12, [R10] ;  /* 0x000000000a0c7984 */ /* 0x000e240000000800 */
[----:B0-----:R-:W-:-:S05]  /*3ec0*/  FADD R15, R12, R15 ;  /* 0x0000000f0c0f7221 */ /* 0x001fca0000000000 */
[----:B------:R-:W-:Y:S04]  /*3ed0*/  STS [R10], R15 ;  /* 0x0000000f0a007388 */ /* 0x000fe80000000800 */
[----:B------:R-:W-:Y:S04]  /*3ee0*/  STS [R11+0x4], RZ ;  /* 0x000004ff0b007388 */ /* 0x000fe80000000800 */
        /* <DEDUP_REMOVED lines=148> */
[----:B------:R1:W-:Y:S04]  /*4830*/  STS [R10], R15 ;  /* 0x0000000f0a007388 */ /* 0x0003e80000000800 */
[----:B------:R1:W-:Y:S02]  /*4840*/  STS [R11+0x7c], RZ ;  /* 0x00007cff0b007388 */ /* 0x0003e40000000800 */
.L_x_48:
[----:B------:R-:W-:Y:S05]  /*4850*/  BSYNC.RECONVERGENT B0 ;  /* 0x0000000000007941 */ /* 0x000fea0003800200 */
.L_x_47:
[----:B------:R-:W-:Y:S01]  /*4860*/  BAR.SYNC.DEFER_BLOCKING 0x0 ;  /* 0x0000000000007b1d */ /* 0x000fe20000010000 */
[----:B------:R-:W-:-:S13]  /*4870*/  ISETP.GT.U32.AND P0, PT, R9, 0x1, PT ;  /* 0x000000010900780c */ /* 0x000fda0003f04070 */
[----:B------:R-:W-:Y:S05]  /*4880*/  @P0 BRA `(.L_x_49) ;  /* 0xfffffff000b40947 */ /* 0x000fea000383ffff */
.L_x_46:
[----:B------:R-:W-:-:S13]  /*4890*/  ISETP.NE.AND P0, PT, R6, RZ, PT ;  /* 0x000000ff0600720c */ /* 0x000fda0003f05270 */
[----:B------:R-:W-:Y:S05]  /*48a0*/  @P0 EXIT ;  /* 0x000000000000094d */ /* 0x000fea0003800000 */
[----:B0-----:R-:W0:Y:S01]  /*48b0*/  LDS R3, [R10] ;  /* 0x000000000a037984 */ /* 0x001e220000000800 */
[----:B------:R-:W-:Y:S01]  /*48c0*/  IMAD.MOV.U32 R5, RZ, RZ, 0x3bbb989d ;  /* 0x3bbb989dff057424 */ /* 0x000fe200078e00ff */
[----:B------:R-:W-:Y:S01]  /*48d0*/  MOV R4, 0x437c0000 ;  /* 0x437c000000047802 */ /* 0x000fe20000000f00 */
[----:B0----5:R-:W-:-:S04]  /*48e0*/  FADD R2, R2, R3 ;  /* 0x0000000302027221 */ /* 0x021fc80000000000 */
[----:B------:R-:W-:-:S04]  /*48f0*/  FFMA.SAT R3, R2, -R5, 0.5 ;  /* 0x3f00000002037423 */ /* 0x000fc80000002805 */
[----:B------:R-:W-:-:S04]  /*4900*/  FFMA.RM R3, R3, R4, 12582913 ;  /* 0x4b40000103037423 */ /* 0x000fc80000004004 */
[C---:B------:R-:W-:Y:S01]  /*4910*/  FADD R5, R3.reuse, -12583039 ;  /* 0xcb40007f03057421 */ /* 0x040fe20000000000 */
[----:B------:R-:W-:-:S03]  /*4920*/  IMAD.SHL.U32 R3, R3, 0x800000, RZ ;  /* 0x0080000003037824 */ /* 0x000fc600078e00ff */
[----:B------:R-:W-:-:S04]  /*4930*/  FFMA R5, R2, -1.4426950216293334961, -R5 ;  /* 0xbfb8aa3b02057823 */ /* 0x000fc80000000805 */
[----:B-1----:R-:W-:-:S04]  /*4940*/  FFMA R11, R2, -1.925963033500011079e-08, R5 ;  /* 0xb2a57060020b7823 */ /* 0x002fc80000000005 */
[----:B------:R-:W0:Y:S02]  /*4950*/  MUFU.EX2 R2, R11 ;  /* 0x0000000b00027308 */ /* 0x000e240000000800 */
[----:B0-----:R-:W-:-:S06]  /*4960*/  FMUL R10, R3, R2 ;  /* 0x00000002030a7220 */ /* 0x001fcc0000400000 */
[----:B------:R-:W0:Y:S02]  /*4970*/  F2F.F64.F32 R2, R10 ;  /* 0x0000000a00027310 */ /* 0x000e240000201800 */
[----:B0-----:R-:W-:-:S06]  /*4980*/  DADD R4, R2, 1 ;  /* 0x3ff0000002047429 */ /* 0x001fcc0000000000 */
[----:B------:R-:W0:Y:S04]  /*4990*/  MUFU.RCP64H R3, R5 ;  /* 0x0000000500037308 */ /* 0x000e280000001800 */
[----:B------:R-:W-:-:S05]  /*49a0*/  VIADD R2, R5, 0x300402 ;  /* 0x0030040205027836 */ /* 0x000fca0000000000 */
[----:B------:R-:W-:Y:S01]  /*49b0*/  FSETP.GEU.AND P0, PT, |R2|, 5.8789094863358348022e-39, PT ;  /* 0x004004020200780b */ /* 0x000fe20003f0e200 */
[----:B0-----:R-:W-:-:S08]  /*49c0*/  DFMA R6, -R4, R2, 1 ;  /* 0x3ff000000406742b */ /* 0x001fd00000000102 */
[----:B------:R-:W-:-:S08]  /*49d0*/  DFMA R6, R6, R6, R6 ;  /* 0x000000060606722b */ /* 0x000fd00000000006 */
[----:B------:R-:W-:-:S08]  /*49e0*/  DFMA R6, R2, R6, R2 ;  /* 0x000000060206722b */ /* 0x000fd00000000002 */
[----:B------:R-:W-:-:S08]  /*49f0*/  DFMA R8, -R4, R6, 1 ;  /* 0x3ff000000408742b */ /* 0x000fd00000000106 */
[----:B------:R-:W-:Y:S01]  /*4a00*/  DFMA R6, R6, R8, R6 ;  /* 0x000000080606722b */ /* 0x000fe20000000006 */
[----:B------:R-:W-:Y:S10]  /*4a10*/  @P0 BRA `(.L_x_50) ;  /* 0x0000000000100947 */ /* 0x000ff40003800000 */
[----:B------:R-:W-:-:S04]  /*4a20*/  LOP3.LUT R2, R5, 0x7fffffff, RZ, 0xc0, !PT ;  /* 0x7fffffff05027812 */ /* 0x000fc800078ec0ff */
[----:B------:R-:W-:Y:S02]  /*4a30*/  IADD3 R8, PT, PT, R2, -0x100000, RZ ;  /* 0xfff0000002087810 */ /* 0x000fe40007ffe0ff */
[----:B------:R-:W-:-:S07]  /*4a40*/  MOV R2, 0x4a60 ;  /* 0x00004a6000027802 */ /* 0x000fce0000000f00 */
[----:B------:R-:W-:Y:S05]  /*4a50*/  CALL.REL.NOINC `($__internal_0_$__cuda_sm20_dblrcp_rn_slowpath_v3) ;  /* 0x0000000000287944 */ /* 0x000fea0003c00000 */
.L_x_50:
[----:B------:R-:W0:Y:S01]  /*4a60*/  LDC.64 R2, c[0x0][0x380] ;  /* 0x0000e000ff027b82 */ /* 0x000e220000000a00 */
[----:B------:R-:W1:Y:S07]  /*4a70*/  F2F.F32.F64 R7, R6 ;  /* 0x0000000600077310 */ /* 0x000e6e0000301000 */
[----:B------:R-:W2:Y:S01]  /*4a80*/  LDC.64 R4, c[0x0][0x3b0] ;  /* 0x0000ec00ff047b82 */ /* 0x000ea20000000a00 */
[----:B-1----:R-:W-:-:S04]  /*4a90*/  FADD R8, -R7, 1 ;  /* 0x3f80000007087421 */ /* 0x002fc80000000100 */
[----:B------:R-:W-:Y:S01]  /*4aa0*/  FMUL R9, R7, R8 ;  /* 0x0000000807097220 */ /* 0x000fe20000400000 */
[----:B0-----:R-:W-:-:S05]  /*4ab0*/  IMAD.WIDE R2, R0, 0x4, R2 ;  /* 0x0000000400027825 */ /* 0x001fca00078e0202 */
[----:B------:R-:W-:Y:S01]  /*4ac0*/  STG.E desc[UR4][R2.64], R7 ;  /* 0x0000000702007986 */ /* 0x000fe2000c101904 */
[----:B--2---:R-:W-:-:S05]  /*4ad0*/  IMAD.WIDE R4, R0, 0x4, R4 ;  /* 0x0000000400047825 */ /* 0x004fca00078e0204 */
[----:B------:R-:W-:Y:S01]  /*4ae0*/  STG.E desc[UR4][R4.64], R9 ;  /* 0x0000000904007986 */ /* 0x000fe2000c101904 */
[----:B------:R-:W-:Y:S05]  /*4af0*/  EXIT ;  /* 0x000000000000794d */ /* 0x000fea0003800000 */
        .weak           $__internal_0_$__cuda_sm20_dblrcp_rn_slowpath_v3
        .type           $__internal_0_$__cuda_sm20_dblrcp_rn_slowpath_v3,@function
        .size           $__internal_0_$__cuda_sm20_dblrcp_rn_slowpath_v3,(.L_x_55 - $__internal_0_$__cuda_sm20_dblrcp_rn_slowpath_v3)
$__internal_0_$__cuda_sm20_dblrcp_rn_slowpath_v3:
[----:B------:R-:W-:-:S14]  /*4b00*/  DSETP.GTU.AND P0, PT, |R4|, +INF , PT ;  /* 0x7ff000000400742a */ /* 0x000fdc0003f0c200 */
[----:B------:R-:W-:Y:S05]  /*4b10*/  @P0 BRA `(.L_x_51) ;  /* 0x00000000007c0947 */ /* 0x000fea0003800000 */
[----:B------:R-:W-:-:S05]  /*4b20*/  LOP3.LUT R3, R5, 0x7fffffff, RZ, 0xc0, !PT ;  /* 0x7fffffff05037812 */ /* 0x000fca00078ec0ff */
[----:B------:R-:W-:-:S05]  /*4b30*/  VIADD R6, R3, 0xffffffff ;  /* 0xffffffff03067836 */ /* 0x000fca0000000000 */
[----:B------:R-:W-:-:S13]  /*4b40*/  ISETP.GE.U32.AND P0, PT, R6, 0x7fefffff, PT ;  /* 0x7fefffff0600780c */ /* 0x000fda0003f06070 */
[----:B------:R-:W-:Y:S01]  /*4b50*/  @P0 LOP3.LUT R7, R5, 0x7ff00000, RZ, 0x3c, !PT ;  /* 0x7ff0000005070812 */ /* 0x000fe200078e3cff */
[----:B------:R-:W-:Y:S01]  /*4b60*/  @P0 IMAD.MOV.U32 R6, RZ, RZ, RZ ;  /* 0x000000ffff060224 */ /* 0x000fe200078e00ff */
[----:B------:R-:W-:Y:S06]  /*4b70*/  @P0 BRA `(.L_x_52) ;  /* 0x00000000006c0947 */ /* 0x000fec0003800000 */
[----:B------:R-:W-:-:S13]  /*4b80*/  ISETP.GE.U32.AND P0, PT, R3, 0x1000001, PT ;  /* 0x010000010300780c */ /* 0x000fda0003f06070 */
[----:B------:R-:W-:Y:S05]  /*4b90*/  @!P0 BRA `(.L_x_53) ;  /* 0x0000000000348947 */ /* 0x000fea0003800000 */
[----:B------:R-:W-:Y:S01]  /*4ba0*/  IADD3 R7, PT, PT, R5, -0x3fe00000, RZ ;  /* 0xc020000005077810 */ /* 0x000fe20007ffe0ff */
[----:B------:R-:W-:-:S03]  /*4bb0*/  IMAD.MOV.U32 R6, RZ, RZ, R4 ;  /* 0x000000ffff067224 */ /* 0x000fc600078e0004 */
[----:B------:R-:W0:Y:S03]  /*4bc0*/  MUFU.RCP64H R9, R7 ;  /* 0x0000000700097308 */ /* 0x000e260000001800 */
[----:B0-----:R-:W-:-:S08]  /*4bd0*/  DFMA R10, -R6, R8, 1 ;  /* 0x3ff00000060a742b */ /* 0x001fd00000000108 */
[----:B------:R-:W-:-:S08]  /*4be0*/  DFMA R10, R10, R10, R10 ;  /* 0x0000000a0a0a722b */ /* 0x000fd0000000000a */
[----:B------:R-:W-:-:S08]  /*4bf0*/  DFMA R10, R8, R10, R8 ;  /* 0x0000000a080a722b */ /* 0x000fd00000000008 */
[----:B------:R-:W-:-:S08]  /*4c00*/  DFMA R8, -R6, R10, 1 ;  /* 0x3ff000000608742b */ /* 0x000fd0000000010a */
[----:B------:R-:W-:-:S08]  /*4c10*/  DFMA R8, R10, R8, R10 ;  /* 0x000000080a08722b */ /* 0x000fd0000000000a */
[----:B------:R-:W-:-:S08]  /*4c20*/  DMUL R8, R8, 2.2250738585072013831e-308 ;  /* 0x0010000008087828 */ /* 0x000fd00000000000 */
[----:B------:R-:W-:-:S08]  /*4c30*/  DFMA R4, -R4, R8, 1 ;  /* 0x3ff000000404742b */ /* 0x000fd00000000108 */
[----:B------:R-:W-:-:S08]  /*4c40*/  DFMA R4, R4, R4, R4 ;  /* 0x000000040404722b */ /* 0x000fd00000000004 */
[----:B------:R-:W-:Y:S01]  /*4c50*/  DFMA R6, R8, R4, R8 ;  /* 0x000000040806722b */ /* 0x000fe20000000008 */
[----:B------:R-:W-:Y:S10]  /*4c60*/  BRA `(.L_x_52) ;  /* 0x0000000000307947 */ /* 0x000ff40003800000 */
.L_x_53:
[----:B------:R-:W-:Y:S01]  /*4c70*/  DMUL R4, R4, 8.11296384146066816958e+31 ;  /* 0x4690000004047828 */ /* 0x000fe20000000000 */
[----:B------:R-:W-:-:S05]  /*4c80*/  IMAD.MOV.U32 R6, RZ, RZ, R8 ;  /* 0x000000ffff067224 */ /* 0x000fca00078e0008 */
[----:B------:R-:W0:Y:S02]  /*4c90*/  MUFU.RCP64H R7, R5 ;  /* 0x0000000500077308 */ /* 0x000e240000001800 */
[----:B0-----:R-:W-:-:S08]  /*4ca0*/  DFMA R8, -R4, R6, 1 ;  /* 0x3ff000000408742b */ /* 0x001fd00000000106 */
[----:B------:R-:W-:-:S08]  /*4cb0*/  DFMA R8, R8, R8, R8 ;  /* 0x000000080808722b */ /* 0x000fd00000000008 */
[----:B------:R-:W-:-:S08]  /*4cc0*/  DFMA R8, R6, R8, R6 ;  /* 0x000000080608722b */ /* 0x000fd00000000006 */
[----:B------:R-:W-:-:S08]  /*4cd0*/  DFMA R6, -R4, R8, 1 ;  /* 0x3ff000000406742b */ /* 0x000fd00000000108 */
[----:B------:R-:W-:-:S08]  /*4ce0*/  DFMA R6, R8, R6, R8 ;  /* 0x000000060806722b */ /* 0x000fd00000000008 */
[----:B------:R-:W-:Y:S01]  /*4cf0*/  DMUL R6, R6, 8.11296384146066816958e+31 ;  /* 0x4690000006067828 */ /* 0x000fe20000000000 */
[----:B------:R-:W-:Y:S10]  /*4d00*/  BRA `(.L_x_52) ;  /* 0x0000000000087947 */ /* 0x000ff40003800000 */
.L_x_51:
[----:B------:R-:W-:Y:S02]  /*4d10*/  LOP3.LUT R7, R5, 0x80000, RZ, 0xfc, !PT ;  /* 0x0008000005077812 */ /* 0x000fe400078efcff */
[----:B------:R-:W-:-:S07]  /*4d20*/  MOV R6, R4 ;  /* 0x0000000400067202 */ /* 0x000fce0000000f00 */
.L_x_52:
[----:B------:R-:W-:-:S04]  /*4d30*/  IMAD.MOV.U32 R3, RZ, RZ, 0x0 ;  /* 0x00000000ff037424 */ /* 0x000fc800078e00ff */
[----:B------:R-:W-:Y:S05]  /*4d40*/  RET.REL.NODEC R2 `(_Z11feedforwardPfiiS_S_iiS_S_) ;  /* 0xffffffb002ac7950 */ /* 0x000fea0003c3ffff */
.L_x_54:
[----:B------:R-:W-:-:S00]  /*4d50*/  BRA `(.L_x_54) ;  /* 0xfffffffc00fc7947 */ /* 0x000fc0000383ffff */
[----:B------:R-:W-:-:S00]  /*4d60*/  NOP ;  /* 0x0000000000007918 */ /* 0x000fc00000000000 */
        /* <DEDUP_REMOVED lines=9> */
.L_x_55:


//--------------------- .nv.shared._Z11feedforwardPfiiS_S_iiS_S_ --------------------------
	.section	.nv.shared._Z11feedforwardPfiiS_S_iiS_S_,"aw",@nobits
	.sectionflags	@""
	.align	16
	.zero		1024


//--------------------- .nv.shared.reserved.0     --------------------------
	.section	.nv.shared.reserved.0,"aw",@nobits
	.weak		__nv_reservedSMEM_offset_0_alias
	.size		__nv_reservedSMEM_offset_0_alias, 0, 64
	.other		__nv_reservedSMEM_offset_0_alias,@"STO_CUDA_RESERVED_SHARED STV_DEFAULT"
__nv_reservedSMEM_offset_0_alias:
	.zero		0
	.zero		64


//--------------------- .nv.constant0._Z11feedforwardPfiiS_S_iiS_S_ --------------------------
	.section	.nv.constant0._Z11feedforwardPfiiS_S_iiS_S_,"a",@progbits
	.sectionflags	@""
	.align	4
.nv.constant0._Z11feedforwardPfiiS_S_iiS_S_:
	.zero		952


//--------------------- SYMBOLS --------------------------

	.type		.nv.reservedSmem.offset0,@object
	.size		.nv.reservedSmem.offset0,0x4
	.type		.nv.reservedSmem.cap,@object
	.size		.nv.reservedSmem.cap,0x4
